	.target	sm_100a

	.elftype	@"ET_EXEC"


//--------------------- .note.nv.tkinfo           --------------------------
	.section	.note.nv.tkinfo,"",@"SHT_NOTE"
	.sectionflags	@"SHF_NOTE_NV_TKINFO"
	.tkinfo
        /*0018*/ 	.word	0x00000002
        /*0030*/ 	.string	""
        /*0030*/ 	.string	"ptxas"
        /*0030*/ 	.string	"Cuda compilation tools, release 13.0, V13.0.88"
        /*0030*/ 	.string	"Build cuda_13.0.r13.0/compiler.36424714_0"
        /*0030*/ 	.string	"-arch sm_100a -m 64 "



//--------------------- .note.nv.cuinfo           --------------------------
	.section	.note.nv.cuinfo,"",@"SHT_NOTE"
	.sectionflags	@"SHF_NOTE_NV_CUINFO"
        /*0018*/ 	.short	0x0002
        /*001a*/ 	.short	0x0064
        /*001c*/ 	.short	0x0082
	.zero		2


//--------------------- .nv.info                  --------------------------
	.section	.nv.info,"",@"SHT_CUDA_INFO"
	.align	4


	//----- nvinfo : EIATTR_REGCOUNT
	.align		4
        /*0000*/ 	.byte	0x04, 0x2f
        /*0002*/ 	.short	(.L_19 - .L_18)
	.align		4
.L_18:
        /*0004*/ 	.word	index@(_ZN7cutlass13device_kernelINS_4gemm6kernel13GemmUniversalIN4cute5tupleIJiiiiEEENS1_10collective13CollectiveMmaINS1_35MainloopSm100TmaUmmaWarpSpecializedILi8ELi2ELi4ENS5_IJNS4_1CILi2EEENSA_ILi4EEENSA_ILi1EEEEEEEENS5_IJNSA_ILi128EEENSA_ILi256EEENSA_ILi64EEEEEENS_6half_tENS5_IJlSD_lEEESK_SL_NS4_8TiledMMAINS4_8MMA_AtomIJNS4_26SM100_MMA_F16BF16_2x1SM_SSISK_SK_fLi128ELi256ELNS4_4UMMA5MajorE0ELSQ_0ELNSP_7ScaleInE0ELSR_0EEEEEENS4_6LayoutINS5_IJSD_SD_SD_EEENS5_IJNSA_ILi0EEESW_SW_EEEEENS5_IJNS4_10UnderscoreESZ_SZ_EEEEENS4_28SM100_TMA_2SM_LOAD_MULTICASTENS4_14ComposedLayoutINS4_7SwizzleILi3ELi4ELi3EEENS4_18smem_ptr_flag_bitsILi16EEENSU_INS5_IJNSA_ILi8EEESI_EEENS5_IJSI_SD_EEEEEEEvNS4_8identityENS4_18SM100_TMA_2SM_LOADES1C_vS1D_EENS_8epilogue10collective18CollectiveEpilogueINS1G_23Sm100TmaWarpSpecializedILi4ELi2ELi32ELb1ELb0EEEJNS5_IJSI_SH_SI_EEENS5_IJNSU_ISI_SD_EENSU_INS5_IJNSA_ILi32EEESB_EEENS5_IJSD_SG_EEEEEEEESK_SL_SK_SL_NS1G_6fusion15FusionCallbacksIS1K_NS1S_17LinearCombinationISK_fSK_fLNS_15FloatRoundStyleE2EEES1L_S1R_JEEENS4_5SM1004TMEM4LOAD26SM100_TMEM_LOAD_32dp32b32xENS4_13SM90_TMA_LOADENS13_INS14_ILi2ELi4ELi3EEES17_NSU_INS5_IJS18_S1N_EEENS5_IJS1N_SD_EEEEEEENS4_39AutoVectorizingCopyWithAssumedAlignmentILi128EEENS4_14SM90_TMA_STOREES27_S29_S29_EEEvvEEEEvNT_6ParamsE)
        /*0008*/ 	.word	0x0000007a


	//----- nvinfo : EIATTR_FRAME_SIZE
	.align		4
.L_19:
        /*000c*/ 	.byte	0x04, 0x11
        /*000e*/ 	.short	(.L_21 - .L_20)
	.align		4
.L_20:
        /*0010*/ 	.word	index@($__internal_2_$__cuda_sm10x_tcgen05_guardrail_trap_unallocated_columns_being_dealloced)
        /*0014*/ 	.word	0x00000000


	//----- nvinfo : EIATTR_FRAME_SIZE
	.align		4
.L_21:
        /*0018*/ 	.byte	0x04, 0x11
        /*001a*/ 	.short	(.L_23 - .L_22)
	.align		4
.L_22:
        /*001c*/ 	.word	index@($__internal_1_$__cuda_sm10x_tcgen05_guardrail_trap_phase_invalid_during_alloc)
        /*0020*/ 	.word	0x00000000


	//----- nvinfo : EIATTR_FRAME_SIZE
	.align		4
.L_23:
        /*0024*/ 	.byte	0x04, 0x11
        /*0026*/ 	.short	(.L_25 - .L_24)
	.align		4
.L_24:
        /*0028*/ 	.word	index@($__internal_0_$__cuda_sm10x_tcgen05_guardrail_trap_col_being_dealloced_not_returned_by_alloc)
        /*002c*/ 	.word	0x00000000


	//----- nvinfo : EIATTR_FRAME_SIZE
	.align		4
.L_25:
        /*0030*/ 	.byte	0x04, 0x11
        /*0032*/ 	.short	(.L_27 - .L_26)
	.align		4
.L_26:
        /*0034*/ 	.word	index@(_ZN7cutlass13device_kernelINS_4gemm6kernel13GemmUniversalIN4cute5tupleIJiiiiEEENS1_10collective13CollectiveMmaINS1_35MainloopSm100TmaUmmaWarpSpecializedILi8ELi2ELi4ENS5_IJNS4_1CILi2EEENSA_ILi4EEENSA_ILi1EEEEEEEENS5_IJNSA_ILi128EEENSA_ILi256EEENSA_ILi64EEEEEENS_6half_tENS5_IJlSD_lEEESK_SL_NS4_8TiledMMAINS4_8MMA_AtomIJNS4_26SM100_MMA_F16BF16_2x1SM_SSISK_SK_fLi128ELi256ELNS4_4UMMA5MajorE0ELSQ_0ELNSP_7ScaleInE0ELSR_0EEEEEENS4_6LayoutINS5_IJSD_SD_SD_EEENS5_IJNSA_ILi0EEESW_SW_EEEEENS5_IJNS4_10UnderscoreESZ_SZ_EEEEENS4_28SM100_TMA_2SM_LOAD_MULTICASTENS4_14ComposedLayoutINS4_7SwizzleILi3ELi4ELi3EEENS4_18smem_ptr_flag_bitsILi16EEENSU_INS5_IJNSA_ILi8EEESI_EEENS5_IJSI_SD_EEEEEEEvNS4_8identityENS4_18SM100_TMA_2SM_LOADES1C_vS1D_EENS_8epilogue10collective18CollectiveEpilogueINS1G_23Sm100TmaWarpSpecializedILi4ELi2ELi32ELb1ELb0EEEJNS5_IJSI_SH_SI_EEENS5_IJNSU_ISI_SD_EENSU_INS5_IJNSA_ILi32EEESB_EEENS5_IJSD_SG_EEEEEEEESK_SL_SK_SL_NS1G_6fusion15FusionCallbacksIS1K_NS1S_17LinearCombinationISK_fSK_fLNS_15FloatRoundStyleE2EEES1L_S1R_JEEENS4_5SM1004TMEM4LOAD26SM100_TMEM_LOAD_32dp32b32xENS4_13SM90_TMA_LOADENS13_INS14_ILi2ELi4ELi3EEES17_NSU_INS5_IJS18_S1N_EEENS5_IJS1N_SD_EEEEEEENS4_39AutoVectorizingCopyWithAssumedAlignmentILi128EEENS4_14SM90_TMA_STOREES27_S29_S29_EEEvvEEEEvNT_6ParamsE)
        /*0038*/ 	.word	0x00000000


	//----- nvinfo : EIATTR_MIN_STACK_SIZE
	.align		4
.L_27:
        /*003c*/ 	.byte	0x04, 0x12
        /*003e*/ 	.short	(.L_29 - .L_28)
	.align		4
.L_28:
        /*0040*/ 	.word	index@(_ZN7cutlass13device_kernelINS_4gemm6kernel13GemmUniversalIN4cute5tupleIJiiiiEEENS1_10collective13CollectiveMmaINS1_35MainloopSm100TmaUmmaWarpSpecializedILi8ELi2ELi4ENS5_IJNS4_1CILi2EEENSA_ILi4EEENSA_ILi1EEEEEEEENS5_IJNSA_ILi128EEENSA_ILi256EEENSA_ILi64EEEEEENS_6half_tENS5_IJlSD_lEEESK_SL_NS4_8TiledMMAINS4_8MMA_AtomIJNS4_26SM100_MMA_F16BF16_2x1SM_SSISK_SK_fLi128ELi256ELNS4_4UMMA5MajorE0ELSQ_0ELNSP_7ScaleInE0ELSR_0EEEEEENS4_6LayoutINS5_IJSD_SD_SD_EEENS5_IJNSA_ILi0EEESW_SW_EEEEENS5_IJNS4_10UnderscoreESZ_SZ_EEEEENS4_28SM100_TMA_2SM_LOAD_MULTICASTENS4_14ComposedLayoutINS4_7SwizzleILi3ELi4ELi3EEENS4_18smem_ptr_flag_bitsILi16EEENSU_INS5_IJNSA_ILi8EEESI_EEENS5_IJSI_SD_EEEEEEEvNS4_8identityENS4_18SM100_TMA_2SM_LOADES1C_vS1D_EENS_8epilogue10collective18CollectiveEpilogueINS1G_23Sm100TmaWarpSpecializedILi4ELi2ELi32ELb1ELb0EEEJNS5_IJSI_SH_SI_EEENS5_IJNSU_ISI_SD_EENSU_INS5_IJNSA_ILi32EEESB_EEENS5_IJSD_SG_EEEEEEEESK_SL_SK_SL_NS1G_6fusion15FusionCallbacksIS1K_NS1S_17LinearCombinationISK_fSK_fLNS_15FloatRoundStyleE2EEES1L_S1R_JEEENS4_5SM1004TMEM4LOAD26SM100_TMEM_LOAD_32dp32b32xENS4_13SM90_TMA_LOADENS13_INS14_ILi2ELi4ELi3EEES17_NSU_INS5_IJS18_S1N_EEENS5_IJS1N_SD_EEEEEEENS4_39AutoVectorizingCopyWithAssumedAlignmentILi128EEENS4_14SM90_TMA_STOREES27_S29_S29_EEEvvEEEEvNT_6ParamsE)
        /*0044*/ 	.word	0x00000000
.L_29:


//--------------------- .nv.compat                --------------------------
	.section	.nv.compat,"",@"SHT_CUDA_COMPAT_INFO"
	.align	4
        /*0000*/ 	.byte	0x02, 0x09, 0x01, 0x00, 0x02, 0x02, 0x02, 0x00, 0x02, 0x05, 0x05, 0x00, 0x03, 0x07, 0x01, 0x01
        /*0010*/ 	.byte	0x02, 0x03, 0x01, 0x00, 0x02, 0x06, 0x01, 0x00, 0x04, 0x0b, 0x08, 0x00, 0x09, 0x00, 0x00, 0x00
        /*0020*/ 	.byte	0x00, 0x00, 0x00, 0x00


//--------------------- .nv.info._ZN7cutlass13device_kernelINS_4gemm6kernel13GemmUniversalIN4cute5tupleIJiiiiEEENS1_10collective13CollectiveMmaINS1_35MainloopSm100TmaUmmaWarpSpecializedILi8ELi2ELi4ENS5_IJNS4_1CILi2EEENSA_ILi4EEENSA_ILi1EEEEEEEENS5_IJNSA_ILi128EEENSA_ILi256EEENSA_ILi64EEEEEENS_6half_tENS5_IJlSD_lEEESK_SL_NS4_8TiledMMAINS4_8MMA_AtomIJNS4_26SM100_MMA_F16BF16_2x1SM_SSISK_SK_fLi128ELi256ELNS4_4UMMA5MajorE0ELSQ_0ELNSP_7ScaleInE0ELSR_0EEEEEENS4_6LayoutINS5_IJSD_SD_SD_EEENS5_IJNSA_ILi0EEESW_SW_EEEEENS5_IJNS4_10UnderscoreESZ_SZ_EEEEENS4_28SM100_TMA_2SM_LOAD_MULTICASTENS4_14ComposedLayoutINS4_7SwizzleILi3ELi4ELi3EEENS4_18smem_ptr_flag_bitsILi16EEENSU_INS5_IJNSA_ILi8EEESI_EEENS5_IJSI_SD_EEEEEEEvNS4_8identityENS4_18SM100_TMA_2SM_LOADES1C_vS1D_EENS_8epilogue10collective18CollectiveEpilogueINS1G_23Sm100TmaWarpSpecializedILi4ELi2ELi32ELb1ELb0EEEJNS5_IJSI_SH_SI_EEENS5_IJNSU_ISI_SD_EENSU_INS5_IJNSA_ILi32EEESB_EEENS5_IJSD_SG_EEEEEEEESK_SL_SK_SL_NS1G_6fusion15FusionCallbacksIS1K_NS1S_17LinearCombinationISK_fSK_fLNS_15FloatRoundStyleE2EEES1L_S1R_JEEENS4_5SM1004TMEM4LOAD26SM100_TMEM_LOAD_32dp32b32xENS4_13SM90_TMA_LOADENS13_INS14_ILi2ELi4ELi3EEES17_NSU_INS5_IJS18_S1N_EEENS5_IJS1N_SD_EEEEEEENS4_39AutoVectorizingCopyWithAssumedAlignmentILi128EEENS4_14SM90_TMA_STOREES27_S29_S29_EEEvvEEEEvNT_6ParamsE --------------------------
	.section	.nv.info._ZN7cutlass13device_kernelINS_4gemm6kernel13GemmUniversalIN4cute5tupleIJiiiiEEENS1_10collective13CollectiveMmaINS1_35MainloopSm100TmaUmmaWarpSpecializedILi8ELi2ELi4ENS5_IJNS4_1CILi2EEENSA_ILi4EEENSA_ILi1EEEEEEEENS5_IJNSA_ILi128EEENSA_ILi256EEENSA_ILi64EEEEEENS_6half_tENS5_IJlSD_lEEESK_SL_NS4_8TiledMMAINS4_8MMA_AtomIJNS4_26SM100_MMA_F16BF16_2x1SM_SSISK_SK_fLi128ELi256ELNS4_4UMMA5MajorE0ELSQ_0ELNSP_7ScaleInE0ELSR_0EEEEEENS4_6LayoutINS5_IJSD_SD_SD_EEENS5_IJNSA_ILi0EEESW_SW_EEEEENS5_IJNS4_10UnderscoreESZ_SZ_EEEEENS4_28SM100_TMA_2SM_LOAD_MULTICASTENS4_14ComposedLayoutINS4_7SwizzleILi3ELi4ELi3EEENS4_18smem_ptr_flag_bitsILi16EEENSU_INS5_IJNSA_ILi8EEESI_EEENS5_IJSI_SD_EEEEEEEvNS4_8identityENS4_18SM100_TMA_2SM_LOADES1C_vS1D_EENS_8epilogue10collective18CollectiveEpilogueINS1G_23Sm100TmaWarpSpecializedILi4ELi2ELi32ELb1ELb0EEEJNS5_IJSI_SH_SI_EEENS5_IJNSU_ISI_SD_EENSU_INS5_IJNSA_ILi32EEESB_EEENS5_IJSD_SG_EEEEEEEESK_SL_SK_SL_NS1G_6fusion15FusionCallbacksIS1K_NS1S_17LinearCombinationISK_fSK_fLNS_15FloatRoundStyleE2EEES1L_S1R_JEEENS4_5SM1004TMEM4LOAD26SM100_TMEM_LOAD_32dp32b32xENS4_13SM90_TMA_LOADENS13_INS14_ILi2ELi4ELi3EEES17_NSU_INS5_IJS18_S1N_EEENS5_IJS1N_SD_EEEEEEENS4_39AutoVectorizingCopyWithAssumedAlignmentILi128EEENS4_14SM90_TMA_STOREES27_S29_S29_EEEvvEEEEvNT_6ParamsE,"",@"SHT_CUDA_INFO"
	.sectionflags	@""
	.align	4


	//----- nvinfo : EIATTR_CUDA_API_VERSION
	.align		4
        /*0000*/ 	.byte	0x04, 0x37
        /*0002*/ 	.short	(.L_31 - .L_30)
.L_30:
        /*0004*/ 	.word	0x00000082


	//----- nvinfo : EIATTR_KPARAM_INFO
	.align		4
.L_31:
        /*0008*/ 	.byte	0x04, 0x17
        /*000a*/ 	.short	(.L_33 - .L_32)
.L_32:
        /*000c*/ 	.word	0x00000000
        /*0010*/ 	.short	0x0000
        /*0012*/ 	.short	0x0000
        /*0014*/ 	.byte	0x00, 0xf0, 0x01, 0x20


	//----- nvinfo : EIATTR_AT_ENTRY_FRAGMENTS
	.align		4
.L_33:
        /*0018*/ 	.byte	0x04, 0x4f
        /*001a*/ 	.short	(.L_35 - .L_34)


	//   ....[0]....
.L_34:
        /*001c*/ 	.word	0x00000007


	//----- nvinfo : EIATTR_RESERVED_SMEM_USED
	.align		4
.L_35:
        /*0020*/ 	.byte	0x01, 0x41
	.zero		2


	//----- nvinfo : EIATTR_SPARSE_MMA_MASK
	.align		4
        /*0024*/ 	.byte	0x03, 0x50
        /*0026*/ 	.short	0x0000


	//----- nvinfo : EIATTR_TCGEN05_2CTA_USED
	.align		4
        /*0028*/ 	.byte	0x01, 0x52
	.zero		2


	//----- nvinfo : EIATTR_MAXREG_COUNT
	.align		4
        /*002c*/ 	.byte	0x03, 0x1b
        /*002e*/ 	.short	0x00ff


	//----- nvinfo : EIATTR_NUM_BARRIERS
	.align		4
        /*0030*/ 	.byte	0x02, 0x4c
        /*0032*/ 	.byte	0x07
	.zero		1


	//----- nvinfo : EIATTR_EXTERNS
	.align		4
        /*0034*/ 	.byte	0x04, 0x0f
        /*0036*/ 	.short	(.L_37 - .L_36)


	//   ....[0]....
	.align		4
.L_36:
        /*0038*/ 	.word	index@(__assertfail)


	//----- nvinfo : EIATTR_MERCURY_ISA_VERSION
	.align		4
.L_37:
        /*003c*/ 	.byte	0x03, 0x5f
        /*003e*/ 	.short	0x0101


	//----- nvinfo : EIATTR_INT_WARP_WIDE_INSTR_OFFSETS
	.align		4
        /*0040*/ 	.byte	0x04, 0x31
        /*0042*/ 	.short	(.L_39 - .L_38)


	//   ....[0]....
.L_38:
        /*0044*/ 	.word	0x00000e50


	//   ....[1]....
        /*0048*/ 	.word	0x00000f00


	//   ....[2]....
        /*004c*/ 	.word	0x000046e0


	//   ....[3]....
        /*0050*/ 	.word	0x00004700


	//   ....[4]....
        /*0054*/ 	.word	0x00004730


	//   ....[5]....
        /*0058*/ 	.word	0x000052b0


	//   ....[6]....
        /*005c*/ 	.word	0x00005350


	//   ....[7]....
        /*0060*/ 	.word	0x00005400


	//   ....[8]....
        /*0064*/ 	.word	0x00005470


	//   ....[9]....
        /*0068*/ 	.word	0x00005530


	//   ....[10]....
        /*006c*/ 	.word	0x000055d0


	//   ....[11]....
        /*0070*/ 	.word	0x00005640


	//   ....[12]....
        /*0074*/ 	.word	0x00005700


	//   ....[13]....
        /*0078*/ 	.word	0x000057a0


	//   ....[14]....
        /*007c*/ 	.word	0x00005840


	//   ....[15]....
        /*0080*/ 	.word	0x00005930


	//   ....[16]....
        /*0084*/ 	.word	0x00005a10


	//----- nvinfo : EIATTR_COOP_GROUP_MASK_REGIDS
	.align		4
.L_39:
        /*0088*/ 	.byte	0x04, 0x29
        /*008a*/ 	.short	(.L_41 - .L_40)


	//   ....[0]....
.L_40:
        /*008c*/ 	.word	0xffffffff


	//   ....[1]....
        /*0090*/ 	.word	0xffffffff


	//   ....[2]....
        /*0094*/ 	.word	0xffffffff


	//   ....[3]....
        /*0098*/ 	.word	0xffffffff


	//   ....[4]....
        /*009c*/ 	.word	0xffffffff


	//   ....[5]....
        /*00a0*/ 	.word	0xffffffff


	//   ....[6]....
        /*00a4*/ 	.word	0xffffffff


	//   ....[7]....
        /*00a8*/ 	.word	0xffffffff


	//   ....[8]....
        /*00ac*/ 	.word	0xffffffff


	//   ....[9]....
        /*00b0*/ 	.word	0xffffffff


	//   ....[10]....
        /*00b4*/ 	.word	0xffffffff


	//   ....[11]....
        /*00b8*/ 	.word	0xffffffff


	//   ....[12]....
        /*00bc*/ 	.word	0xffffffff


	//   ....[13]....
        /*00c0*/ 	.word	0xffffffff


	//----- nvinfo : EIATTR_COOP_GROUP_INSTR_OFFSETS
	.align		4
.L_41:
        /*00c4*/ 	.byte	0x04, 0x28
        /*00c6*/ 	.short	(.L_43 - .L_42)


	//   ....[0]....
.L_42:
        /*00c8*/ 	.word	0x000000b0


	//   ....[1]....
        /*00cc*/ 	.word	0x00000510


	//   ....[2]....
        /*00d0*/ 	.word	0x00000760


	//   ....[3]....
        /*00d4*/ 	.word	0x00000900


	//   ....[4]....
        /*00d8*/ 	.word	0x00000a00


	//   ....[5]....
        /*00dc*/ 	.word	0x00000b70


	//   ....[6]....
        /*00e0*/ 	.word	0x00000d10


	//   ....[7]....
        /*00e4*/ 	.word	0x00000f70


	//   ....[8]....
        /*00e8*/ 	.word	0x00002390


	//   ....[9]....
        /*00ec*/ 	.word	0x000034c0


	//   ....[10]....
        /*00f0*/ 	.word	0x00003990


	//   ....[11]....
        /*00f4*/ 	.word	0x000039c0


	//   ....[12]....
        /*00f8*/ 	.word	0x000045e0


	//   ....[13]....
        /*00fc*/ 	.word	0x000047f0


	//----- nvinfo : EIATTR_VRC_CTA_INIT_COUNT
	.align		4
.L_43:
        /*0100*/ 	.byte	0x02, 0x4a
        /*0102*/ 	.byte	0x80
	.zero		1


	//----- nvinfo : EIATTR_SYSCALL_OFFSETS
	.align		4
        /*0104*/ 	.byte	0x04, 0x46
        /*0106*/ 	.short	(.L_45 - .L_44)


	//   ....[0]....
.L_44:
        /*0108*/ 	.word	0x000065e0


	//   ....[1]....
        /*010c*/ 	.word	0x000066d0


	//   ....[2]....
        /*0110*/ 	.word	0x00006e30


	//   ....[3]....
        /*0114*/ 	.word	0x00007af0


	//   ....[4]....
        /*0118*/ 	.word	0x00008790


	//   ....[5]....
        /*011c*/ 	.word	0x00009420


	//----- nvinfo : EIATTR_MBARRIER_INSTR_OFFSETS
	.align		4
.L_45:
        /*0120*/ 	.byte	0x04, 0x39
        /*0122*/ 	.short	(.L_47 - .L_46)


	//   ....[0]....
.L_46:
        /*0124*/ 	.word	0x00000650
        /*0128*/ 	.word	0x000000ff
        /*012c*/ 	.word	0x00000000
        /*0130*/ 	.short	0x0100
        /*0132*/ 	.byte	0x04
	.zero		1


	//   ....[1]....
        /*0134*/ 	.word	0x00000660
        /*0138*/ 	.word	0x000000ff
        /*013c*/ 	.word	0x00000040
        /*0140*/ 	.short	0x0100
        /*0142*/ 	.byte	0x04
	.zero		1


	//   ....[2]....
        /*0144*/ 	.word	0x00000670
        /*0148*/ 	.word	0x000000ff
        /*014c*/ 	.word	0x00000008
        /*0150*/ 	.short	0x0100
        /*0152*/ 	.byte	0x04
	.zero		1


	//   ....[3]....
        /*0154*/ 	.word	0x00000680
        /*0158*/ 	.word	0x000000ff
        /*015c*/ 	.word	0x00000048
        /*0160*/ 	.short	0x0100
        /*0162*/ 	.byte	0x04
	.zero		1


	//   ....[4]....
        /*0164*/ 	.word	0x00000690
        /*0168*/ 	.word	0x000000ff
        /*016c*/ 	.word	0x00000010
        /*0170*/ 	.short	0x0100
        /*0172*/ 	.byte	0x04
	.zero		1


	//   ....[5]....
        /*0174*/ 	.word	0x000006a0
        /*0178*/ 	.word	0x000000ff
        /*017c*/ 	.word	0x00000050
        /*0180*/ 	.short	0x0100
        /*0182*/ 	.byte	0x04
	.zero		1


	//   ....[6]....
        /*0184*/ 	.word	0x000006b0
        /*0188*/ 	.word	0x000000ff
        /*018c*/ 	.word	0x00000018
        /*0190*/ 	.short	0x0100
        /*0192*/ 	.byte	0x04
	.zero		1


	//   ....[7]....
        /*0194*/ 	.word	0x000006c0
        /*0198*/ 	.word	0x000000ff
        /*019c*/ 	.word	0x00000058
        /*01a0*/ 	.short	0x0100
        /*01a2*/ 	.byte	0x04
	.zero		1


	//   ....[8]....
        /*01a4*/ 	.word	0x000006d0
        /*01a8*/ 	.word	0x000000ff
        /*01ac*/ 	.word	0x00000020
        /*01b0*/ 	.short	0x0100
        /*01b2*/ 	.byte	0x04
	.zero		1


	//   ....[9]....
        /*01b4*/ 	.word	0x000006e0
        /*01b8*/ 	.word	0x000000ff
        /*01bc*/ 	.word	0x00000060
        /*01c0*/ 	.short	0x0100
        /*01c2*/ 	.byte	0x04
	.zero		1


	//   ....[10]....
        /*01c4*/ 	.word	0x000006f0
        /*01c8*/ 	.word	0x000000ff
        /*01cc*/ 	.word	0x00000028
        /*01d0*/ 	.short	0x0100
        /*01d2*/ 	.byte	0x04
	.zero		1


	//   ....[11]....
        /*01d4*/ 	.word	0x00000700
        /*01d8*/ 	.word	0x000000ff
        /*01dc*/ 	.word	0x00000068
        /*01e0*/ 	.short	0x0100
        /*01e2*/ 	.byte	0x04
	.zero		1


	//   ....[12]....
        /*01e4*/ 	.word	0x00000710
        /*01e8*/ 	.word	0x000000ff
        /*01ec*/ 	.word	0x00000030
        /*01f0*/ 	.short	0x0100
        /*01f2*/ 	.byte	0x04
	.zero		1


	//   ....[13]....
        /*01f4*/ 	.word	0x00000720
        /*01f8*/ 	.word	0x000000ff
        /*01fc*/ 	.word	0x00000070
        /*0200*/ 	.short	0x0100
        /*0202*/ 	.byte	0x04
	.zero		1


	//   ....[14]....
        /*0204*/ 	.word	0x00000730
        /*0208*/ 	.word	0x000000ff
        /*020c*/ 	.word	0x00000038
        /*0210*/ 	.short	0x0100
        /*0212*/ 	.byte	0x04
	.zero		1


	//   ....[15]....
        /*0214*/ 	.word	0x00000740
        /*0218*/ 	.word	0x000000ff
        /*021c*/ 	.word	0x00000078
        /*0220*/ 	.short	0x0100
        /*0222*/ 	.byte	0x04
	.zero		1


	//   ....[16]....
        /*0224*/ 	.word	0x00000870
        /*0228*/ 	.word	0x000000ff
        /*022c*/ 	.word	0x00000080
        /*0230*/ 	.short	0x0100
        /*0232*/ 	.byte	0x04
	.zero		1


	//   ....[17]....
        /*0234*/ 	.word	0x00000880
        /*0238*/ 	.word	0x000000ff
        /*023c*/ 	.word	0x000000a0
        /*0240*/ 	.short	0x0100
        /*0242*/ 	.byte	0x04
	.zero		1


	//   ....[18]....
        /*0244*/ 	.word	0x00000890
        /*0248*/ 	.word	0x000000ff
        /*024c*/ 	.word	0x00000088
        /*0250*/ 	.short	0x0100
        /*0252*/ 	.byte	0x04
	.zero		1


	//   ....[19]....
        /*0254*/ 	.word	0x000008a0
        /*0258*/ 	.word	0x000000ff
        /*025c*/ 	.word	0x000000a8
        /*0260*/ 	.short	0x0100
        /*0262*/ 	.byte	0x04
	.zero		1


	//   ....[20]....
        /*0264*/ 	.word	0x000008b0
        /*0268*/ 	.word	0x000000ff
        /*026c*/ 	.word	0x00000090
        /*0270*/ 	.short	0x0100
        /*0272*/ 	.byte	0x04
	.zero		1


	//   ....[21]....
        /*0274*/ 	.word	0x000008c0
        /*0278*/ 	.word	0x000000ff
        /*027c*/ 	.word	0x000000b0
        /*0280*/ 	.short	0x0100
        /*0282*/ 	.byte	0x04
	.zero		1


	//   ....[22]....
        /*0284*/ 	.word	0x000008d0
        /*0288*/ 	.word	0x000000ff
        /*028c*/ 	.word	0x00000098
        /*0290*/ 	.short	0x0100
        /*0292*/ 	.byte	0x04
	.zero		1


	//   ....[23]....
        /*0294*/ 	.word	0x000008e0
        /*0298*/ 	.word	0x000000ff
        /*029c*/ 	.word	0x000000b8
        /*02a0*/ 	.short	0x0100
        /*02a2*/ 	.byte	0x04
	.zero		1


	//   ....[24]....
        /*02a4*/ 	.word	0x000009d0
        /*02a8*/ 	.word	0x000000ff
        /*02ac*/ 	.word	0x000000c0
        /*02b0*/ 	.short	0x0100
        /*02b2*/ 	.byte	0x06
	.zero		1


	//   ....[25]....
        /*02b4*/ 	.word	0x000009e0
        /*02b8*/ 	.word	0x000000ff
        /*02bc*/ 	.word	0x000000c8
        /*02c0*/ 	.short	0x0100
        /*02c2*/ 	.byte	0x06
	.zero		1


	//   ....[26]....
        /*02c4*/ 	.word	0x00000b20
        /*02c8*/ 	.word	0x000000ff
        /*02cc*/ 	.word	0x000000d0
        /*02d0*/ 	.short	0x0100
        /*02d2*/ 	.byte	0x06
	.zero		1


	//   ....[27]....
        /*02d4*/ 	.word	0x00000b30
        /*02d8*/ 	.word	0x000000ff
        /*02dc*/ 	.word	0x000000e0
        /*02e0*/ 	.short	0x0100
        /*02e2*/ 	.byte	0x06
	.zero		1


	//   ....[28]....
        /*02e4*/ 	.word	0x00000b40
        /*02e8*/ 	.word	0x000000ff
        /*02ec*/ 	.word	0x000000d8
        /*02f0*/ 	.short	0x0100
        /*02f2*/ 	.byte	0x06
	.zero		1


	//   ....[29]....
        /*02f4*/ 	.word	0x00000b50
        /*02f8*/ 	.word	0x000000ff
        /*02fc*/ 	.word	0x000000e8
        /*0300*/ 	.short	0x0100
        /*0302*/ 	.byte	0x06
	.zero		1


	//   ....[30]....
        /*0304*/ 	.word	0x00000c80
        /*0308*/ 	.word	0x000000ff
        /*030c*/ 	.word	0x000000f0
        /*0310*/ 	.short	0x0100
        /*0312*/ 	.byte	0x04
	.zero		1


	//   ....[31]....
        /*0314*/ 	.word	0x00000c90
        /*0318*/ 	.word	0x000000ff
        /*031c*/ 	.word	0x00000110
        /*0320*/ 	.short	0x0100
        /*0322*/ 	.byte	0x04
	.zero		1


	//   ....[32]....
        /*0324*/ 	.word	0x00000ca0
        /*0328*/ 	.word	0x000000ff
        /*032c*/ 	.word	0x000000f8
        /*0330*/ 	.short	0x0100
        /*0332*/ 	.byte	0x04
	.zero		1


	//   ....[33]....
        /*0334*/ 	.word	0x00000cb0
        /*0338*/ 	.word	0x000000ff
        /*033c*/ 	.word	0x00000118
        /*0340*/ 	.short	0x0100
        /*0342*/ 	.byte	0x04
	.zero		1


	//   ....[34]....
        /*0344*/ 	.word	0x00000cc0
        /*0348*/ 	.word	0x000000ff
        /*034c*/ 	.word	0x00000100
        /*0350*/ 	.short	0x0100
        /*0352*/ 	.byte	0x04
	.zero		1


	//   ....[35]....
        /*0354*/ 	.word	0x00000cd0
        /*0358*/ 	.word	0x000000ff
        /*035c*/ 	.word	0x00000120
        /*0360*/ 	.short	0x0100
        /*0362*/ 	.byte	0x04
	.zero		1


	//   ....[36]....
        /*0364*/ 	.word	0x00000ce0
        /*0368*/ 	.word	0x000000ff
        /*036c*/ 	.word	0x00000108
        /*0370*/ 	.short	0x0100
        /*0372*/ 	.byte	0x04
	.zero		1


	//   ....[37]....
        /*0374*/ 	.word	0x00000cf0
        /*0378*/ 	.word	0x000000ff
        /*037c*/ 	.word	0x00000128
        /*0380*/ 	.short	0x0100
        /*0382*/ 	.byte	0x04
	.zero		1


	//   ....[38]....
        /*0384*/ 	.word	0x00000df0
        /*0388*/ 	.word	0x000000ff
        /*038c*/ 	.word	0x00000130
        /*0390*/ 	.short	0x0100
        /*0392*/ 	.byte	0x04
	.zero		1


	//   ....[39]....
        /*0394*/ 	.word	0x00000e00
        /*0398*/ 	.word	0x000000ff
        /*039c*/ 	.word	0x00000140
        /*03a0*/ 	.short	0x0100
        /*03a2*/ 	.byte	0x04
	.zero		1


	//   ....[40]....
        /*03a4*/ 	.word	0x00000e10
        /*03a8*/ 	.word	0x000000ff
        /*03ac*/ 	.word	0x00000138
        /*03b0*/ 	.short	0x0100
        /*03b2*/ 	.byte	0x04
	.zero		1


	//   ....[41]....
        /*03b4*/ 	.word	0x00000e20
        /*03b8*/ 	.word	0x000000ff
        /*03bc*/ 	.word	0x00000148
        /*03c0*/ 	.short	0x0100
        /*03c2*/ 	.byte	0x04
	.zero		1


	//   ....[42]....
        /*03c4*/ 	.word	0x00000f20
        /*03c8*/ 	.word	0x000000ff
        /*03cc*/ 	.word	0x00000150
        /*03d0*/ 	.short	0x0100
        /*03d2*/ 	.byte	0x06
	.zero		1


	//   ....[43]....
        /*03d4*/ 	.word	0x00001bd0
        /*03d8*/ 	.word	0x00000000
        /*03dc*/ 	.word	0x00000140
        /*03e0*/ 	.short	0x010a
        /*03e2*/ 	.byte	0xff
	.zero		1


	//   ....[44]....
        /*03e4*/ 	.word	0x00001bf0
        /*03e8*/ 	.word	0x00000000
        /*03ec*/ 	.word	0x00000130
        /*03f0*/ 	.short	0x0101
        /*03f2*/ 	.byte	0xff
	.zero		1


	//   ....[45]....
        /*03f4*/ 	.word	0x00001ca0
        /*03f8*/ 	.word	0x000000ff
        /*03fc*/ 	.word	0x00000040
        /*0400*/ 	.short	0x010a
        /*0402*/ 	.byte	0x04
	.zero		1


	//   ....[46]....
        /*0404*/ 	.word	0x00001d70
        /*0408*/ 	.word	0x000000ff
        /*040c*/ 	.word	0x00000040
        /*0410*/ 	.short	0x010a
        /*0412*/ 	.byte	0x21
	.zero		1


	//   ....[47]....
        /*0414*/ 	.word	0x00001f20
        /*0418*/ 	.word	0x000000ff
        /*041c*/ 	.word	0x00000040
        /*0420*/ 	.short	0x010a
        /*0422*/ 	.byte	0x05
	.zero		1


	//   ....[48]....
        /*0424*/ 	.word	0x00002040
        /*0428*/ 	.word	0x000000ff
        /*042c*/ 	.word	0x000000c8
        /*0430*/ 	.short	0x0101
        /*0432*/ 	.byte	0x0d
	.zero		1


	//   ....[49]....
        /*0434*/ 	.word	0x00002060
        /*0438*/ 	.word	0x000000ff
        /*043c*/ 	.word	0x00000040
        /*0440*/ 	.short	0x010a
        /*0442*/ 	.byte	0x04
	.zero		1


	//   ....[50]....
        /*0444*/ 	.word	0x000020e0
        /*0448*/ 	.word	0x000000ff
        /*044c*/ 	.word	0x00000040
        /*0450*/ 	.short	0x010a
        /*0452*/ 	.byte	0x11
	.zero		1


	//   ....[51]....
        /*0454*/ 	.word	0x00002280
        /*0458*/ 	.word	0x000000ff
        /*045c*/ 	.word	0x00000040
        /*0460*/ 	.short	0x010a
        /*0462*/ 	.byte	0x05
	.zero		1


	//   ....[52]....
        /*0464*/ 	.word	0x000023c0
        /*0468*/ 	.word	0x00000003
        /*046c*/ 	.word	0x000000d0
        /*0470*/ 	.short	0x010a
        /*0472*/ 	.byte	0xff
	.zero		1


	//   ....[53]....
        /*0474*/ 	.word	0x00002510
        /*0478*/ 	.word	0x00000000
        /*047c*/ 	.word	0x00000000
        /*0480*/ 	.short	0x0101
        /*0482*/ 	.byte	0xff
	.zero		1


	//   ....[54]....
        /*0484*/ 	.word	0x00002ad0
        /*0488*/ 	.word	0x000000ff
        /*048c*/ 	.word	0x00000000
        /*0490*/ 	.short	0x010a
        /*0492*/ 	.byte	0x04
	.zero		1


	//   ....[55]....
        /*0494*/ 	.word	0x00002b60
        /*0498*/ 	.word	0x000000ff
        /*049c*/ 	.word	0x00000000
        /*04a0*/ 	.short	0x010a
        /*04a2*/ 	.byte	0x05
	.zero		1


	//   ....[56]....
        /*04a4*/ 	.word	0x00002bf0
        /*04a8*/ 	.word	0x000000ff
        /*04ac*/ 	.word	0x00000000
        /*04b0*/ 	.short	0x010a
        /*04b2*/ 	.byte	0x05
	.zero		1


	//   ....[57]....
        /*04b4*/ 	.word	0x00002c80
        /*04b8*/ 	.word	0x000000ff
        /*04bc*/ 	.word	0x00000000
        /*04c0*/ 	.short	0x010a
        /*04c2*/ 	.byte	0x05
	.zero		1


	//   ....[58]....
        /*04c4*/ 	.word	0x00002d10
        /*04c8*/ 	.word	0x000000ff
        /*04cc*/ 	.word	0x00000000
        /*04d0*/ 	.short	0x010a
        /*04d2*/ 	.byte	0x05
	.zero		1


	//   ....[59]....
        /*04d4*/ 	.word	0x00002da0
        /*04d8*/ 	.word	0x000000ff
        /*04dc*/ 	.word	0x00000000
        /*04e0*/ 	.short	0x010a
        /*04e2*/ 	.byte	0x05
	.zero		1


	//   ....[60]....
        /*04e4*/ 	.word	0x00002e30
        /*04e8*/ 	.word	0x000000ff
        /*04ec*/ 	.word	0x00000000
        /*04f0*/ 	.short	0x010a
        /*04f2*/ 	.byte	0x05
	.zero		1


	//   ....[61]....
        /*04f4*/ 	.word	0x00002ed0
        /*04f8*/ 	.word	0x00000000
        /*04fc*/ 	.word	0x00000000
        /*0500*/ 	.short	0x010a
        /*0502*/ 	.byte	0xff
	.zero		1


	//   ....[62]....
        /*0504*/ 	.word	0x00003010
        /*0508*/ 	.word	0x00000002
        /*050c*/ 	.word	0x00000130
        /*0510*/ 	.short	0x010a
        /*0512*/ 	.byte	0xff
	.zero		1


	//   ....[63]....
        /*0514*/ 	.word	0x00003070
        /*0518*/ 	.word	0x00000004
        /*051c*/ 	.word	0x00000000
        /*0520*/ 	.short	0x0101
        /*0522*/ 	.byte	0xff
	.zero		1


	//   ....[64]....
        /*0524*/ 	.word	0x00003090
        /*0528*/ 	.word	0x000000ff
        /*052c*/ 	.word	0x000000e0
        /*0530*/ 	.short	0x010a
        /*0532*/ 	.byte	0x04
	.zero		1


	//   ....[65]....
        /*0534*/ 	.word	0x000031b0
        /*0538*/ 	.word	0x00000002
        /*053c*/ 	.word	0x000000d0
        /*0540*/ 	.short	0x010a
        /*0542*/ 	.byte	0xff
	.zero		1


	//   ....[66]....
        /*0544*/ 	.word	0x000032c0
        /*0548*/ 	.word	0x00000002
        /*054c*/ 	.word	0x00000000
        /*0550*/ 	.short	0x0101
        /*0552*/ 	.byte	0xff
	.zero		1


	//   ....[67]....
        /*0554*/ 	.word	0x00003350
        /*0558*/ 	.word	0x000000ff
        /*055c*/ 	.word	0x000000e0
        /*0560*/ 	.short	0x0106
        /*0562*/ 	.byte	0x04
	.zero		1


	//   ....[68]....
        /*0564*/ 	.word	0x00003370
        /*0568*/ 	.word	0x000000ff
        /*056c*/ 	.word	0x000000e0
        /*0570*/ 	.short	0x010a
        /*0572*/ 	.byte	0x04
	.zero		1


	//   ....[69]....
        /*0574*/ 	.word	0x00003400
        /*0578*/ 	.word	0x000000ff
        /*057c*/ 	.word	0x000000e0
        /*0580*/ 	.short	0x0106
        /*0582*/ 	.byte	0x07
	.zero		1


	//   ....[70]....
        /*0584*/ 	.word	0x00003440
        /*0588*/ 	.word	0x00000000
        /*058c*/ 	.word	0x000000e0
        /*0590*/ 	.short	0x010a
        /*0592*/ 	.byte	0xff
	.zero		1


	//   ....[71]....
        /*0594*/ 	.word	0x00003690
        /*0598*/ 	.word	0x000000ff
        /*059c*/ 	.word	0x00000008
        /*05a0*/ 	.short	0x010a
        /*05a2*/ 	.byte	0x05
	.zero		1


	//   ....[72]....
        /*05a4*/ 	.word	0x000036b0
        /*05a8*/ 	.word	0x000000ff
        /*05ac*/ 	.word	0x00000008
        /*05b0*/ 	.short	0x010a
        /*05b2*/ 	.byte	0x05
	.zero		1


	//   ....[73]....
        /*05b4*/ 	.word	0x00003840
        /*05b8*/ 	.word	0x000000ff
        /*05bc*/ 	.word	0x00000008
        /*05c0*/ 	.short	0x010a
        /*05c2*/ 	.byte	0x05
	.zero		1


	//   ....[74]....
        /*05c4*/ 	.word	0x00003860
        /*05c8*/ 	.word	0x000000ff
        /*05cc*/ 	.word	0x00000008
        /*05d0*/ 	.short	0x010a
        /*05d2*/ 	.byte	0x05
	.zero		1


	//   ....[75]....
        /*05d4*/ 	.word	0x00003920
        /*05d8*/ 	.word	0x000000ff
        /*05dc*/ 	.word	0x00000000
        /*05e0*/ 	.short	0x0101
        /*05e2*/ 	.byte	0x04
	.zero		1


	//   ....[76]....
        /*05e4*/ 	.word	0x00003c60
        /*05e8*/ 	.word	0x00000000
        /*05ec*/ 	.word	0x000000d0
        /*05f0*/ 	.short	0x010a
        /*05f2*/ 	.byte	0xff
	.zero		1


	//   ....[77]....
        /*05f4*/ 	.word	0x00003d20
        /*05f8*/ 	.word	0x00000000
        /*05fc*/ 	.word	0x00000000
        /*0600*/ 	.short	0x0101
        /*0602*/ 	.byte	0xff
	.zero		1


	//   ....[78]....
        /*0604*/ 	.word	0x00003de0
        /*0608*/ 	.word	0x000000ff
        /*060c*/ 	.word	0x00000000
        /*0610*/ 	.short	0x010a
        /*0612*/ 	.byte	0x04
	.zero		1


	//   ....[79]....
        /*0614*/ 	.word	0x00003df0
        /*0618*/ 	.word	0x000000ff
        /*061c*/ 	.word	0x00000110
        /*0620*/ 	.short	0x010a
        /*0622*/ 	.byte	0x1f
	.zero		1


	//   ....[80]....
        /*0624*/ 	.word	0x00003ea0
        /*0628*/ 	.word	0x000000ff
        /*062c*/ 	.word	0x00000000
        /*0630*/ 	.short	0x010a
        /*0632*/ 	.byte	0x05
	.zero		1


	//   ....[81]....
        /*0634*/ 	.word	0x00003fd0
        /*0638*/ 	.word	0x000000ff
        /*063c*/ 	.word	0x00000000
        /*0640*/ 	.short	0x010a
        /*0642*/ 	.byte	0x04
	.zero		1


	//   ....[82]....
        /*0644*/ 	.word	0x000042d0
        /*0648*/ 	.word	0x000000ff
        /*064c*/ 	.word	0x00000000
        /*0650*/ 	.short	0x010a
        /*0652*/ 	.byte	0x04
	.zero		1


	//   ....[83]....
        /*0654*/ 	.word	0x00004360
        /*0658*/ 	.word	0x000000ff
        /*065c*/ 	.word	0x00000000
        /*0660*/ 	.short	0x010a
        /*0662*/ 	.byte	0x05
	.zero		1


	//   ....[84]....
        /*0664*/ 	.word	0x000043f0
        /*0668*/ 	.word	0x000000ff
        /*066c*/ 	.word	0x00000000
        /*0670*/ 	.short	0x010a
        /*0672*/ 	.byte	0x05
	.zero		1


	//   ....[85]....
        /*0674*/ 	.word	0x00004490
        /*0678*/ 	.word	0x00000000
        /*067c*/ 	.word	0x00000000
        /*0680*/ 	.short	0x010a
        /*0682*/ 	.byte	0xff
	.zero		1


	//   ....[86]....
        /*0684*/ 	.word	0x000044d0
        /*0688*/ 	.word	0x00000000
        /*068c*/ 	.word	0x00000000
        /*0690*/ 	.short	0x010a
        /*0692*/ 	.byte	0xff
	.zero		1


	//   ....[87]....
        /*0694*/ 	.word	0x00004540
        /*0698*/ 	.word	0x000000ff
        /*069c*/ 	.word	0x00000000
        /*06a0*/ 	.short	0x0101
        /*06a2*/ 	.byte	0x04
	.zero		1


	//   ....[88]....
        /*06a4*/ 	.word	0x00004580
        /*06a8*/ 	.word	0x000000ff
        /*06ac*/ 	.word	0x00000150
        /*06b0*/ 	.short	0x010a
        /*06b2*/ 	.byte	0x1a
	.zero		1


	//   ....[89]....
        /*06b4*/ 	.word	0x000045d0
        /*06b8*/ 	.word	0x000000ff
        /*06bc*/ 	.word	0x00000000
        /*06c0*/ 	.short	0x0101
        /*06c2*/ 	.byte	0x04
	.zero		1


	//   ....[90]....
        /*06c4*/ 	.word	0x00004ab0
        /*06c8*/ 	.word	0x0000000c
        /*06cc*/ 	.word	0x000000d0
        /*06d0*/ 	.short	0x010a
        /*06d2*/ 	.byte	0xff
	.zero		1


	//   ....[91]....
        /*06d4*/ 	.word	0x00004c20
        /*06d8*/ 	.word	0x00000000
        /*06dc*/ 	.word	0x00000000
        /*06e0*/ 	.short	0x0101
        /*06e2*/ 	.byte	0xff
	.zero		1


	//   ....[92]....
        /*06e4*/ 	.word	0x000050b0
        /*06e8*/ 	.word	0x000000ff
        /*06ec*/ 	.word	0x000000c8
        /*06f0*/ 	.short	0x010a
        /*06f2*/ 	.byte	0x15
	.zero		1


	//   ....[93]....
        /*06f4*/ 	.word	0x00005230
        /*06f8*/ 	.word	0x000000ff
        /*06fc*/ 	.word	0x000000a0
        /*0700*/ 	.short	0x010a
        /*0702*/ 	.byte	0x15
	.zero		1


	//   ....[94]....
        /*0704*/ 	.word	0x00005420
        /*0708*/ 	.word	0x000000ff
        /*070c*/ 	.word	0x00000080
        /*0710*/ 	.short	0x010b
        /*0712*/ 	.byte	0x15
	.zero		1


	//   ....[95]....
        /*0714*/ 	.word	0x00005430
        /*0718*/ 	.word	0x000000ff
        /*071c*/ 	.word	0x00000000
        /*0720*/ 	.short	0x0101
        /*0722*/ 	.byte	0x2e
	.zero		1


	//   ....[96]....
        /*0724*/ 	.word	0x00005440
        /*0728*/ 	.word	0x000000ff
        /*072c*/ 	.word	0x000000a8
        /*0730*/ 	.short	0x010a
        /*0732*/ 	.byte	0x15
	.zero		1


	//   ....[97]....
        /*0734*/ 	.word	0x000055f0
        /*0738*/ 	.word	0x000000ff
        /*073c*/ 	.word	0x00000088
        /*0740*/ 	.short	0x010b
        /*0742*/ 	.byte	0x15
	.zero		1


	//   ....[98]....
        /*0744*/ 	.word	0x00005600
        /*0748*/ 	.word	0x000000ff
        /*074c*/ 	.word	0x00000000
        /*0750*/ 	.short	0x0101
        /*0752*/ 	.byte	0x27
	.zero		1


	//   ....[99]....
        /*0754*/ 	.word	0x00005610
        /*0758*/ 	.word	0x000000ff
        /*075c*/ 	.word	0x000000b0
        /*0760*/ 	.short	0x010a
        /*0762*/ 	.byte	0x15
	.zero		1


	//   ....[100]....
        /*0764*/ 	.word	0x000057c0
        /*0768*/ 	.word	0x000000ff
        /*076c*/ 	.word	0x00000090
        /*0770*/ 	.short	0x010b
        /*0772*/ 	.byte	0x15
	.zero		1


	//   ....[101]....
        /*0774*/ 	.word	0x000057d0
        /*0778*/ 	.word	0x000000ff
        /*077c*/ 	.word	0x00000000
        /*0780*/ 	.short	0x0101
        /*0782*/ 	.byte	0x26
	.zero		1


	//   ....[102]....
        /*0784*/ 	.word	0x000057e0
        /*0788*/ 	.word	0x000000ff
        /*078c*/ 	.word	0x000000b8
        /*0790*/ 	.short	0x010a
        /*0792*/ 	.byte	0x15
	.zero		1


	//   ....[103]....
        /*0794*/ 	.word	0x00005a30
        /*0798*/ 	.word	0x000000ff
        /*079c*/ 	.word	0x00000098
        /*07a0*/ 	.short	0x010b
        /*07a2*/ 	.byte	0x15
	.zero		1


	//   ....[104]....
        /*07a4*/ 	.word	0x00005a40
        /*07a8*/ 	.word	0x000000ff
        /*07ac*/ 	.word	0x00000000
        /*07b0*/ 	.short	0x0101
        /*07b2*/ 	.byte	0x25
	.zero		1


	//   ....[105]....
        /*07b4*/ 	.word	0x00005a80
        /*07b8*/ 	.word	0x000000ff
        /*07bc*/ 	.word	0x000000a0
        /*07c0*/ 	.short	0x010a
        /*07c2*/ 	.byte	0x15
	.zero		1


	//   ....[106]....
        /*07c4*/ 	.word	0x00005aa0
        /*07c8*/ 	.word	0x000000ff
        /*07cc*/ 	.word	0x000000a8
        /*07d0*/ 	.short	0x010a
        /*07d2*/ 	.byte	0x15
	.zero		1


	//   ....[107]....
        /*07d4*/ 	.word	0x00005ac0
        /*07d8*/ 	.word	0x000000ff
        /*07dc*/ 	.word	0x000000b0
        /*07e0*/ 	.short	0x010a
        /*07e2*/ 	.byte	0x15
	.zero		1


	//   ....[108]....
        /*07e4*/ 	.word	0x00005b00
        /*07e8*/ 	.word	0x00000000
        /*07ec*/ 	.word	0x000000b8
        /*07f0*/ 	.short	0x010a
        /*07f2*/ 	.byte	0xff
	.zero		1


	//   ....[109]....
        /*07f4*/ 	.word	0x00005e70
        /*07f8*/ 	.word	0x00000003
        /*07fc*/ 	.word	0x000000d0
        /*0800*/ 	.short	0x010a
        /*0802*/ 	.byte	0xff
	.zero		1


	//   ....[110]....
        /*0804*/ 	.word	0x00005ff0
        /*0808*/ 	.word	0x00000000
        /*080c*/ 	.word	0x00000000
        /*0810*/ 	.short	0x0101
        /*0812*/ 	.byte	0xff
	.zero		1


	//   ....[111]....
        /*0814*/ 	.word	0x00006b10
        /*0818*/ 	.word	0x000000ff
        /*081c*/ 	.word	0x00000080
        /*0820*/ 	.short	0x010a
        /*0822*/ 	.byte	0x2b
	.zero		1


	//   ....[112]....
        /*0824*/ 	.word	0x00006b30
        /*0828*/ 	.word	0x00000065
        /*082c*/ 	.word	0x000000f0
        /*0830*/ 	.short	0x010a
        /*0832*/ 	.byte	0xff
	.zero		1


	//   ....[113]....
        /*0834*/ 	.word	0x00006c20
        /*0838*/ 	.word	0x000000ff
        /*083c*/ 	.word	0x00000080
        /*0840*/ 	.short	0x010a
        /*0842*/ 	.byte	0x2b
	.zero		1


	//   ....[114]....
        /*0844*/ 	.word	0x00006d10
        /*0848*/ 	.word	0x00000065
        /*084c*/ 	.word	0x000000f0
        /*0850*/ 	.short	0x010a
        /*0852*/ 	.byte	0xff
	.zero		1


	//   ....[115]....
        /*0854*/ 	.word	0x00007820
        /*0858*/ 	.word	0x00000000
        /*085c*/ 	.word	0x00000000
        /*0860*/ 	.short	0x0101
        /*0862*/ 	.byte	0xff
	.zero		1


	//   ....[116]....
        /*0864*/ 	.word	0x00007830
        /*0868*/ 	.word	0x00000003
        /*086c*/ 	.word	0x00000080
        /*0870*/ 	.short	0x010a
        /*0872*/ 	.byte	0xff
	.zero		1


	//   ....[117]....
        /*0874*/ 	.word	0x00007910
        /*0878*/ 	.word	0x00000003
        /*087c*/ 	.word	0x00000080
        /*0880*/ 	.short	0x010a
        /*0882*/ 	.byte	0xff
	.zero		1


	//   ....[118]....
        /*0884*/ 	.word	0x000084c0
        /*0888*/ 	.word	0x0000003d
        /*088c*/ 	.word	0x00000000
        /*0890*/ 	.short	0x0101
        /*0892*/ 	.byte	0xff
	.zero		1


	//   ....[119]....
        /*0894*/ 	.word	0x000084e0
        /*0898*/ 	.word	0x0000003e
        /*089c*/ 	.word	0x00000080
        /*08a0*/ 	.short	0x010a
        /*08a2*/ 	.byte	0xff
	.zero		1


	//   ....[120]....
        /*08a4*/ 	.word	0x000085b0
        /*08a8*/ 	.word	0x0000003e
        /*08ac*/ 	.word	0x00000080
        /*08b0*/ 	.short	0x010a
        /*08b2*/ 	.byte	0xff
	.zero		1


	//   ....[121]....
        /*08b4*/ 	.word	0x00009150
        /*08b8*/ 	.word	0x0000003d
        /*08bc*/ 	.word	0x00000000
        /*08c0*/ 	.short	0x0101
        /*08c2*/ 	.byte	0xff
	.zero		1


	//   ....[122]....
        /*08c4*/ 	.word	0x00009170
        /*08c8*/ 	.word	0x0000003e
        /*08cc*/ 	.word	0x00000080
        /*08d0*/ 	.short	0x010a
        /*08d2*/ 	.byte	0xff
	.zero		1


	//   ....[123]....
        /*08d4*/ 	.word	0x00009240
        /*08d8*/ 	.word	0x0000003e
        /*08dc*/ 	.word	0x00000080
        /*08e0*/ 	.short	0x010a
        /*08e2*/ 	.byte	0xff
	.zero		1


	//   ....[124]....
        /*08e4*/ 	.word	0x00009510
        /*08e8*/ 	.word	0x00000065
        /*08ec*/ 	.word	0x00000000
        /*08f0*/ 	.short	0x0101
        /*08f2*/ 	.byte	0xff
	.zero		1


	//   ....[125]....
        /*08f4*/ 	.word	0x00009e30
        /*08f8*/ 	.word	0x00000003
        /*08fc*/ 	.word	0x00000000
        /*0900*/ 	.short	0x0101
        /*0902*/ 	.byte	0xff
	.zero		1


	//   ....[126]....
        /*0904*/ 	.word	0x0000a0f0
        /*0908*/ 	.word	0x000000ff
        /*090c*/ 	.word	0x00000000
        /*0910*/ 	.short	0x0101
        /*0912*/ 	.byte	0x06
	.zero		1


	//   ....[127]....
        /*0914*/ 	.word	0x0000a110
        /*0918*/ 	.word	0x00000000
        /*091c*/ 	.word	0x00000140
        /*0920*/ 	.short	0x010a
        /*0922*/ 	.byte	0xff
	.zero		1


	//   ....[128]....
        /*0924*/ 	.word	0x0000a170
        /*0928*/ 	.word	0x00000000
        /*092c*/ 	.word	0x00000040
        /*0930*/ 	.short	0x010a
        /*0932*/ 	.byte	0xff
	.zero		1


	//   ....[129]....
        /*0934*/ 	.word	0x0000a1d0
        /*0938*/ 	.word	0x00000000
        /*093c*/ 	.word	0x00000040
        /*0940*/ 	.short	0x010a
        /*0942*/ 	.byte	0xff
	.zero		1


	//   ....[130]....
        /*0944*/ 	.word	0x0000a220
        /*0948*/ 	.word	0x00000003
        /*094c*/ 	.word	0x000000d0
        /*0950*/ 	.short	0x010a
        /*0952*/ 	.byte	0xff
	.zero		1


	//   ....[131]....
        /*0954*/ 	.word	0x0000a280
        /*0958*/ 	.word	0x00000000
        /*095c*/ 	.word	0x00000000
        /*0960*/ 	.short	0x010a
        /*0962*/ 	.byte	0xff
	.zero		1


	//   ....[132]....
        /*0964*/ 	.word	0x0000a2e0
        /*0968*/ 	.word	0x00000000
        /*096c*/ 	.word	0x00000000
        /*0970*/ 	.short	0x010a
        /*0972*/ 	.byte	0xff
	.zero		1


	//   ....[133]....
        /*0974*/ 	.word	0x0000a340
        /*0978*/ 	.word	0x00000000
        /*097c*/ 	.word	0x00000000
        /*0980*/ 	.short	0x010a
        /*0982*/ 	.byte	0xff
	.zero		1


	//   ....[134]....
        /*0984*/ 	.word	0x0000a3a0
        /*0988*/ 	.word	0x00000000
        /*098c*/ 	.word	0x00000000
        /*0990*/ 	.short	0x010a
        /*0992*/ 	.byte	0xff
	.zero		1


	//   ....[135]....
        /*0994*/ 	.word	0x0000a400
        /*0998*/ 	.word	0x00000000
        /*099c*/ 	.word	0x00000000
        /*09a0*/ 	.short	0x010a
        /*09a2*/ 	.byte	0xff
	.zero		1


	//   ....[136]....
        /*09a4*/ 	.word	0x0000a460
        /*09a8*/ 	.word	0x00000000
        /*09ac*/ 	.word	0x00000000
        /*09b0*/ 	.short	0x010a
        /*09b2*/ 	.byte	0xff
	.zero		1


	//   ....[137]....
        /*09b4*/ 	.word	0x0000a4c0
        /*09b8*/ 	.word	0x00000000
        /*09bc*/ 	.word	0x00000000
        /*09c0*/ 	.short	0x010a
        /*09c2*/ 	.byte	0xff
	.zero		1


	//   ....[138]....
        /*09c4*/ 	.word	0x0000a510
        /*09c8*/ 	.word	0x00000002
        /*09cc*/ 	.word	0x00000130
        /*09d0*/ 	.short	0x010a
        /*09d2*/ 	.byte	0xff
	.zero		1


	//   ....[139]....
        /*09d4*/ 	.word	0x0000a570
        /*09d8*/ 	.word	0x00000002
        /*09dc*/ 	.word	0x000000e0
        /*09e0*/ 	.short	0x010a
        /*09e2*/ 	.byte	0xff
	.zero		1


	//   ....[140]....
        /*09e4*/ 	.word	0x0000a5c0
        /*09e8*/ 	.word	0x00000002
        /*09ec*/ 	.word	0x000000d0
        /*09f0*/ 	.short	0x010a
        /*09f2*/ 	.byte	0xff
	.zero		1


	//   ....[141]....
        /*09f4*/ 	.word	0x0000a620
        /*09f8*/ 	.word	0x00000000
        /*09fc*/ 	.word	0x000000e0
        /*0a00*/ 	.short	0x010a
        /*0a02*/ 	.byte	0xff
	.zero		1


	//   ....[142]....
        /*0a04*/ 	.word	0x0000a680
        /*0a08*/ 	.word	0x00000000
        /*0a0c*/ 	.word	0x00000008
        /*0a10*/ 	.short	0x010a
        /*0a12*/ 	.byte	0xff
	.zero		1


	//   ....[143]....
        /*0a14*/ 	.word	0x0000a770
        /*0a18*/ 	.word	0x00000000
        /*0a1c*/ 	.word	0x00000008
        /*0a20*/ 	.short	0x010a
        /*0a22*/ 	.byte	0xff
	.zero		1


	//   ....[144]....
        /*0a24*/ 	.word	0x0000a7c0
        /*0a28*/ 	.word	0x00000000
        /*0a2c*/ 	.word	0x000000d0
        /*0a30*/ 	.short	0x010a
        /*0a32*/ 	.byte	0xff
	.zero		1


	//   ....[145]....
        /*0a34*/ 	.word	0x0000a820
        /*0a38*/ 	.word	0x00000000
        /*0a3c*/ 	.word	0x00000110
        /*0a40*/ 	.short	0x010a
        /*0a42*/ 	.byte	0xff
	.zero		1


	//   ....[146]....
        /*0a44*/ 	.word	0x0000a880
        /*0a48*/ 	.word	0x00000000
        /*0a4c*/ 	.word	0x00000000
        /*0a50*/ 	.short	0x010a
        /*0a52*/ 	.byte	0xff
	.zero		1


	//   ....[147]....
        /*0a54*/ 	.word	0x0000a8e0
        /*0a58*/ 	.word	0x00000000
        /*0a5c*/ 	.word	0x00000000
        /*0a60*/ 	.short	0x010a
        /*0a62*/ 	.byte	0xff
	.zero		1


	//   ....[148]....
        /*0a64*/ 	.word	0x0000a940
        /*0a68*/ 	.word	0x00000000
        /*0a6c*/ 	.word	0x00000000
        /*0a70*/ 	.short	0x010a
        /*0a72*/ 	.byte	0xff
	.zero		1


	//   ....[149]....
        /*0a74*/ 	.word	0x0000a9a0
        /*0a78*/ 	.word	0x00000000
        /*0a7c*/ 	.word	0x00000000
        /*0a80*/ 	.short	0x010a
        /*0a82*/ 	.byte	0xff
	.zero		1


	//   ....[150]....
        /*0a84*/ 	.word	0x0000aa00
        /*0a88*/ 	.word	0x00000000
        /*0a8c*/ 	.word	0x00000150
        /*0a90*/ 	.short	0x010a
        /*0a92*/ 	.byte	0xff
	.zero		1


	//   ....[151]....
        /*0a94*/ 	.word	0x0000aa50
        /*0a98*/ 	.word	0x0000000c
        /*0a9c*/ 	.word	0x000000d0
        /*0aa0*/ 	.short	0x010a
        /*0aa2*/ 	.byte	0xff
	.zero		1


	//   ....[152]....
        /*0aa4*/ 	.word	0x0000aab0
        /*0aa8*/ 	.word	0x00000000
        /*0aac*/ 	.word	0x000000c8
        /*0ab0*/ 	.short	0x010a
        /*0ab2*/ 	.byte	0xff
	.zero		1


	//   ....[153]....
        /*0ab4*/ 	.word	0x0000ab10
        /*0ab8*/ 	.word	0x00000000
        /*0abc*/ 	.word	0x000000a0
        /*0ac0*/ 	.short	0x010a
        /*0ac2*/ 	.byte	0xff
	.zero		1


	//   ....[154]....
        /*0ac4*/ 	.word	0x0000ab70
        /*0ac8*/ 	.word	0x00000000
        /*0acc*/ 	.word	0x000000a8
        /*0ad0*/ 	.short	0x010a
        /*0ad2*/ 	.byte	0xff
	.zero		1


	//   ....[155]....
        /*0ad4*/ 	.word	0x0000abd0
        /*0ad8*/ 	.word	0x00000000
        /*0adc*/ 	.word	0x000000b0
        /*0ae0*/ 	.short	0x010a
        /*0ae2*/ 	.byte	0xff
	.zero		1


	//   ....[156]....
        /*0ae4*/ 	.word	0x0000ac30
        /*0ae8*/ 	.word	0x00000000
        /*0aec*/ 	.word	0x000000b8
        /*0af0*/ 	.short	0x010a
        /*0af2*/ 	.byte	0xff
	.zero		1


	//   ....[157]....
        /*0af4*/ 	.word	0x0000ac90
        /*0af8*/ 	.word	0x00000000
        /*0afc*/ 	.word	0x000000a0
        /*0b00*/ 	.short	0x010a
        /*0b02*/ 	.byte	0xff
	.zero		1


	//   ....[158]....
        /*0b04*/ 	.word	0x0000acf0
        /*0b08*/ 	.word	0x00000000
        /*0b0c*/ 	.word	0x000000a8
        /*0b10*/ 	.short	0x010a
        /*0b12*/ 	.byte	0xff
	.zero		1


	//   ....[159]....
        /*0b14*/ 	.word	0x0000ad50
        /*0b18*/ 	.word	0x00000000
        /*0b1c*/ 	.word	0x000000b0
        /*0b20*/ 	.short	0x010a
        /*0b22*/ 	.byte	0xff
	.zero		1


	//   ....[160]....
        /*0b24*/ 	.word	0x0000ada0
        /*0b28*/ 	.word	0x00000003
        /*0b2c*/ 	.word	0x000000d0
        /*0b30*/ 	.short	0x010a
        /*0b32*/ 	.byte	0xff
	.zero		1


	//   ....[161]....
        /*0b34*/ 	.word	0x0000ae00
        /*0b38*/ 	.word	0x00000002
        /*0b3c*/ 	.word	0x00000080
        /*0b40*/ 	.short	0x010a
        /*0b42*/ 	.byte	0xff
	.zero		1


	//   ....[162]....
        /*0b44*/ 	.word	0x0000ae50
        /*0b48*/ 	.word	0x00000065
        /*0b4c*/ 	.word	0x000000f0
        /*0b50*/ 	.short	0x010a
        /*0b52*/ 	.byte	0xff
	.zero		1


	//   ....[163]....
        /*0b54*/ 	.word	0x0000aea0
        /*0b58*/ 	.word	0x00000003
        /*0b5c*/ 	.word	0x00000080
        /*0b60*/ 	.short	0x010a
        /*0b62*/ 	.byte	0xff
	.zero		1


	//   ....[164]....
        /*0b64*/ 	.word	0x0000aef0
        /*0b68*/ 	.word	0x0000003e
        /*0b6c*/ 	.word	0x00000080
        /*0b70*/ 	.short	0x010a
        /*0b72*/ 	.byte	0xff
	.zero		1


	//   ....[165]....
        /*0b74*/ 	.word	0x0000af40
        /*0b78*/ 	.word	0x0000003e
        /*0b7c*/ 	.word	0x00000080
        /*0b80*/ 	.short	0x010a
        /*0b82*/ 	.byte	0xff
	.zero		1


	//----- nvinfo : EIATTR_NUM_MBARRIERS
	.align		4
.L_47:
        /*0b84*/ 	.byte	0x03, 0x38
        /*0b86*/ 	.short	0x002b


	//----- nvinfo : EIATTR_EXIT_INSTR_OFFSETS
	.align		4
        /*0b88*/ 	.byte	0x04, 0x1c
        /*0b8a*/ 	.short	(.L_49 - .L_48)


	//   ....[0]....
.L_48:
        /*0b8c*/ 	.word	0x00002f00


	//   ....[1]....
        /*0b90*/ 	.word	0x00003410


	//   ....[2]....
        /*0b94*/ 	.word	0x00003470


	//   ....[3]....
        /*0b98*/ 	.word	0x00004800


	//   ....[4]....
        /*0b9c*/ 	.word	0x00005b30


	//   ....[5]....
        /*0ba0*/ 	.word	0x00005b70


	//   ....[6]....
        /*0ba4*/ 	.word	0x00009fe0


	//   ....[7]....
        /*0ba8*/ 	.word	0x0000a050


	//   ....[8]....
        /*0bac*/ 	.word	0x0000a080


	//   ....[9]....
        /*0bb0*/ 	.word	0x0000a100


	//----- nvinfo : EIATTR_MAX_THREADS
	.align		4
.L_49:
        /*0bb4*/ 	.byte	0x04, 0x05
        /*0bb6*/ 	.short	(.L_51 - .L_50)
.L_50:
        /*0bb8*/ 	.word	0x00000100
        /*0bbc*/ 	.word	0x00000001
        /*0bc0*/ 	.word	0x00000001


	//----- nvinfo : EIATTR_CRS_STACK_SIZE
	.align		4
.L_51:
        /*0bc4*/ 	.byte	0x04, 0x1e
        /*0bc6*/ 	.short	(.L_53 - .L_52)
.L_52:
        /*0bc8*/ 	.word	0x00000000


	//----- nvinfo : EIATTR_CBANK_PARAM_SIZE
	.align		4
.L_53:
        /*0bcc*/ 	.byte	0x03, 0x19
        /*0bce*/ 	.short	0x0800


	//----- nvinfo : EIATTR_PARAM_CBANK
	.align		4
        /*0bd0*/ 	.byte	0x04, 0x0a
        /*0bd2*/ 	.short	(.L_55 - .L_54)
	.align		4
.L_54:
        /*0bd4*/ 	.word	index@(.nv.constant0._ZN7cutlass13device_kernelINS_4gemm6kernel13GemmUniversalIN4cute5tupleIJiiiiEEENS1_10collective13CollectiveMmaINS1_35MainloopSm100TmaUmmaWarpSpecializedILi8ELi2ELi4ENS5_IJNS4_1CILi2EEENSA_ILi4EEENSA_ILi1EEEEEEEENS5_IJNSA_ILi128EEENSA_ILi256EEENSA_ILi64EEEEEENS_6half_tENS5_IJlSD_lEEESK_SL_NS4_8TiledMMAINS4_8MMA_AtomIJNS4_26SM100_MMA_F16BF16_2x1SM_SSISK_SK_fLi128ELi256ELNS4_4UMMA5MajorE0ELSQ_0ELNSP_7ScaleInE0ELSR_0EEEEEENS4_6LayoutINS5_IJSD_SD_SD_EEENS5_IJNSA_ILi0EEESW_SW_EEEEENS5_IJNS4_10UnderscoreESZ_SZ_EEEEENS4_28SM100_TMA_2SM_LOAD_MULTICASTENS4_14ComposedLayoutINS4_7SwizzleILi3ELi4ELi3EEENS4_18smem_ptr_flag_bitsILi16EEENSU_INS5_IJNSA_ILi8EEESI_EEENS5_IJSI_SD_EEEEEEEvNS4_8identityENS4_18SM100_TMA_2SM_LOADES1C_vS1D_EENS_8epilogue10collective18CollectiveEpilogueINS1G_23Sm100TmaWarpSpecializedILi4ELi2ELi32ELb1ELb0EEEJNS5_IJSI_SH_SI_EEENS5_IJNSU_ISI_SD_EENSU_INS5_IJNSA_ILi32EEESB_EEENS5_IJSD_SG_EEEEEEEESK_SL_SK_SL_NS1G_6fusion15FusionCallbacksIS1K_NS1S_17LinearCombinationISK_fSK_fLNS_15FloatRoundStyleE2EEES1L_S1R_JEEENS4_5SM1004TMEM4LOAD26SM100_TMEM_LOAD_32dp32b32xENS4_13SM90_TMA_LOADENS13_INS14_ILi2ELi4ELi3EEES17_NSU_INS5_IJS18_S1N_EEENS5_IJS1N_SD_EEEEEEENS4_39AutoVectorizingCopyWithAssumedAlignmentILi128EEENS4_14SM90_TMA_STOREES27_S29_S29_EEEvvEEEEvNT_6ParamsE)
        /*0bd8*/ 	.short	0x0380
        /*0bda*/ 	.short	0x0800


	//----- nvinfo : EIATTR_SW_WAR
	.align		4
.L_55:
        /*0bdc*/ 	.byte	0x04, 0x36
        /*0bde*/ 	.short	(.L_57 - .L_56)
.L_56:
        /*0be0*/ 	.word	0x00000008
.L_57:


//--------------------- .nv.callgraph             --------------------------
	.section	.nv.callgraph,"",@"SHT_CUDA_CALLGRAPH"
	.align	4
	.sectionentsize	8
	.align		4
        /*0000*/ 	.word	0x00000000
	.align		4
        /*0004*/ 	.word	0xffffffff
	.align		4
        /*0008*/ 	.word	index@(_ZN7cutlass13device_kernelINS_4gemm6kernel13GemmUniversalIN4cute5tupleIJiiiiEEENS1_10collective13CollectiveMmaINS1_35MainloopSm100TmaUmmaWarpSpecializedILi8ELi2ELi4ENS5_IJNS4_1CILi2EEENSA_ILi4EEENSA_ILi1EEEEEEEENS5_IJNSA_ILi128EEENSA_ILi256EEENSA_ILi64EEEEEENS_6half_tENS5_IJlSD_lEEESK_SL_NS4_8TiledMMAINS4_8MMA_AtomIJNS4_26SM100_MMA_F16BF16_2x1SM_SSISK_SK_fLi128ELi256ELNS4_4UMMA5MajorE0ELSQ_0ELNSP_7ScaleInE0ELSR_0EEEEEENS4_6LayoutINS5_IJSD_SD_SD_EEENS5_IJNSA_ILi0EEESW_SW_EEEEENS5_IJNS4_10UnderscoreESZ_SZ_EEEEENS4_28SM100_TMA_2SM_LOAD_MULTICASTENS4_14ComposedLayoutINS4_7SwizzleILi3ELi4ELi3EEENS4_18smem_ptr_flag_bitsILi16EEENSU_INS5_IJNSA_ILi8EEESI_EEENS5_IJSI_SD_EEEEEEEvNS4_8identityENS4_18SM100_TMA_2SM_LOADES1C_vS1D_EENS_8epilogue10collective18CollectiveEpilogueINS1G_23Sm100TmaWarpSpecializedILi4ELi2ELi32ELb1ELb0EEEJNS5_IJSI_SH_SI_EEENS5_IJNSU_ISI_SD_EENSU_INS5_IJNSA_ILi32EEESB_EEENS5_IJSD_SG_EEEEEEEESK_SL_SK_SL_NS1G_6fusion15FusionCallbacksIS1K_NS1S_17LinearCombinationISK_fSK_fLNS_15FloatRoundStyleE2EEES1L_S1R_JEEENS4_5SM1004TMEM4LOAD26SM100_TMEM_LOAD_32dp32b32xENS4_13SM90_TMA_LOADENS13_INS14_ILi2ELi4ELi3EEES17_NSU_INS5_IJS18_S1N_EEENS5_IJS1N_SD_EEEEEEENS4_39AutoVectorizingCopyWithAssumedAlignmentILi128EEENS4_14SM90_TMA_STOREES27_S29_S29_EEEvvEEEEvNT_6ParamsE)
	.align		4
        /*000c*/ 	.word	index@(__assertfail)
	.align		4
        /*0010*/ 	.word	0x00000000
	.align		4
        /*0014*/ 	.word	0xfffffffe
	.align		4
        /*0018*/ 	.word	0x00000000
	.align		4
        /*001c*/ 	.word	0xfffffffd
	.align		4
        /*0020*/ 	.word	0x00000000
	.align		4
        /*0024*/ 	.word	0xfffffffc


//--------------------- .nv.constant4             --------------------------
	.section	.nv.constant4,"a",@progbits
	.align	8
	.align		8
.nv.constant4:
        /*0000*/ 	.dword	__assertfail
	.align		8
        /*0008*/ 	.dword	__unnamed_1
	.align		8
        /*0010*/ 	.dword	__unnamed_2
	.align		8
        /*0018*/ 	.dword	_ZN40_INTERNAL_6e999dc0_4_k_cu_95928026_353004cuda3std3__45__cpo5beginE
	.align		8
        /*0020*/ 	.dword	_ZN40_INTERNAL_6e999dc0_4_k_cu_95928026_353004cuda3std3__45__cpo3endE
	.align		8
        /*0028*/ 	.dword	_ZN40_INTERNAL_6e999dc0_4_k_cu_95928026_353004cuda3std3__45__cpo6cbeginE
	.align		8
        /*0030*/ 	.dword	_ZN40_INTERNAL_6e999dc0_4_k_cu_95928026_353004cuda3std3__45__cpo4cendE
	.align		8
        /*0038*/ 	.dword	_ZN40_INTERNAL_6e999dc0_4_k_cu_95928026_353004cuda3std3__442_GLOBAL__N__6e999dc0_4_k_cu_95928026_353006ignoreE
	.align		8
        /*0040*/ 	.dword	_ZN40_INTERNAL_6e999dc0_4_k_cu_95928026_353004cuda3std3__419piecewise_constructE
	.align		8
        /*0048*/ 	.dword	_ZN40_INTERNAL_6e999dc0_4_k_cu_95928026_353004cuda3std3__48in_placeE
	.align		8
        /*0050*/ 	.dword	_ZN40_INTERNAL_6e999dc0_4_k_cu_95928026_353004cuda3std6ranges3__45__cpo4swapE
	.align		8
        /*0058*/ 	.dword	_ZN40_INTERNAL_6e999dc0_4_k_cu_95928026_353004cuda3std6ranges3__45__cpo9iter_moveE
	.align		8
        /*0060*/ 	.dword	_ZN40_INTERNAL_6e999dc0_4_k_cu_95928026_353004cute7productE
	.align		8
        /*0068*/ 	.dword	_ZN40_INTERNAL_6e999dc0_4_k_cu_95928026_353004cute1_E
	.align		8
        /*0070*/ 	.dword	$str$25
	.align		8
        /*0078*/ 	.dword	$str$26
	.align		8
        /*0080*/ 	.dword	$str$27
	.align		8
        /*0088*/ 	.dword	$str$28


//--------------------- .text._ZN7cutlass13device_kernelINS_4gemm6kernel13GemmUniversalIN4cute5tupleIJiiiiEEENS1_10collective13CollectiveMmaINS1_35MainloopSm100TmaUmmaWarpSpecializedILi8ELi2ELi4ENS5_IJNS4_1CILi2EEENSA_ILi4EEENSA_ILi1EEEEEEEENS5_IJNSA_ILi128EEENSA_ILi256EEENSA_ILi64EEEEEENS_6half_tENS5_IJlSD_lEEESK_SL_NS4_8TiledMMAINS4_8MMA_AtomIJNS4_26SM100_MMA_F16BF16_2x1SM_SSISK_SK_fLi128ELi256ELNS4_4UMMA5MajorE0ELSQ_0ELNSP_7ScaleInE0ELSR_0EEEEEENS4_6LayoutINS5_IJSD_SD_SD_EEENS5_IJNSA_ILi0EEESW_SW_EEEEENS5_IJNS4_10UnderscoreESZ_SZ_EEEEENS4_28SM100_TMA_2SM_LOAD_MULTICASTENS4_14ComposedLayoutINS4_7SwizzleILi3ELi4ELi3EEENS4_18smem_ptr_flag_bitsILi16EEENSU_INS5_IJNSA_ILi8EEESI_EEENS5_IJSI_SD_EEEEEEEvNS4_8identityENS4_18SM100_TMA_2SM_LOADES1C_vS1D_EENS_8epilogue10collective18CollectiveEpilogueINS1G_23Sm100TmaWarpSpecializedILi4ELi2ELi32ELb1ELb0EEEJNS5_IJSI_SH_SI_EEENS5_IJNSU_ISI_SD_EENSU_INS5_IJNSA_ILi32EEESB_EEENS5_IJSD_SG_EEEEEEEESK_SL_SK_SL_NS1G_6fusion15FusionCallbacksIS1K_NS1S_17LinearCombinationISK_fSK_fLNS_15FloatRoundStyleE2EEES1L_S1R_JEEENS4_5SM1004TMEM4LOAD26SM100_TMEM_LOAD_32dp32b32xENS4_13SM90_TMA_LOADENS13_INS14_ILi2ELi4ELi3EEES17_NSU_INS5_IJS18_S1N_EEENS5_IJS1N_SD_EEEEEEENS4_39AutoVectorizingCopyWithAssumedAlignmentILi128EEENS4_14SM90_TMA_STOREES27_S29_S29_EEEvvEEEEvNT_6ParamsE --------------------------
	.section	.text._ZN7cutlass13device_kernelINS_4gemm6kernel13GemmUniversalIN4cute5tupleIJiiiiEEENS1_10collective13CollectiveMmaINS1_35MainloopSm100TmaUmmaWarpSpecializedILi8ELi2ELi4ENS5_IJNS4_1CILi2EEENSA_ILi4EEENSA_ILi1EEEEEEEENS5_IJNSA_ILi128EEENSA_ILi256EEENSA_ILi64EEEEEENS_6half_tENS5_IJlSD_lEEESK_SL_NS4_8TiledMMAINS4_8MMA_AtomIJNS4_26SM100_MMA_F16BF16_2x1SM_SSISK_SK_fLi128ELi256ELNS4_4UMMA5MajorE0ELSQ_0ELNSP_7ScaleInE0ELSR_0EEEEEENS4_6LayoutINS5_IJSD_SD_SD_EEENS5_IJNSA_ILi0EEESW_SW_EEEEENS5_IJNS4_10UnderscoreESZ_SZ_EEEEENS4_28SM100_TMA_2SM_LOAD_MULTICASTENS4_14ComposedLayoutINS4_7SwizzleILi3ELi4ELi3EEENS4_18smem_ptr_flag_bitsILi16EEENSU_INS5_IJNSA_ILi8EEESI_EEENS5_IJSI_SD_EEEEEEEvNS4_8identityENS4_18SM100_TMA_2SM_LOADES1C_vS1D_EENS_8epilogue10collective18CollectiveEpilogueINS1G_23Sm100TmaWarpSpecializedILi4ELi2ELi32ELb1ELb0EEEJNS5_IJSI_SH_SI_EEENS5_IJNSU_ISI_SD_EENSU_INS5_IJNSA_ILi32EEESB_EEENS5_IJSD_SG_EEEEEEEESK_SL_SK_SL_NS1G_6fusion15FusionCallbacksIS1K_NS1S_17LinearCombinationISK_fSK_fLNS_15FloatRoundStyleE2EEES1L_S1R_JEEENS4_5SM1004TMEM4LOAD26SM100_TMEM_LOAD_32dp32b32xENS4_13SM90_TMA_LOADENS13_INS14_ILi2ELi4ELi3EEES17_NSU_INS5_IJS18_S1N_EEENS5_IJS1N_SD_EEEEEEENS4_39AutoVectorizingCopyWithAssumedAlignmentILi128EEENS4_14SM90_TMA_STOREES27_S29_S29_EEEvvEEEEvNT_6ParamsE,"ax",@progbits
	.align	128
.text._ZN7cutlass13device_kernelINS_4gemm6kernel13GemmUniversalIN4cute5tupleIJiiiiEEENS1_10collective13CollectiveMmaINS1_35MainloopSm100TmaUmmaWarpSpecializedILi8ELi2ELi4ENS5_IJNS4_1CILi2EEENSA_ILi4EEENSA_ILi1EEEEEEEENS5_IJNSA_ILi128EEENSA_ILi256EEENSA_ILi64EEEEEENS_6half_tENS5_IJlSD_lEEESK_SL_NS4_8TiledMMAINS4_8MMA_AtomIJNS4_26SM100_MMA_F16BF16_2x1SM_SSISK_SK_fLi128ELi256ELNS4_4UMMA5MajorE0ELSQ_0ELNSP_7ScaleInE0ELSR_0EEEEEENS4_6LayoutINS5_IJSD_SD_SD_EEENS5_IJNSA_ILi0EEESW_SW_EEEEENS5_IJNS4_10UnderscoreESZ_SZ_EEEEENS4_28SM100_TMA_2SM_LOAD_MULTICASTENS4_14ComposedLayoutINS4_7SwizzleILi3ELi4ELi3EEENS4_18smem_ptr_flag_bitsILi16EEENSU_INS5_IJNSA_ILi8EEESI_EEENS5_IJSI_SD_EEEEEEEvNS4_8identityENS4_18SM100_TMA_2SM_LOADES1C_vS1D_EENS_8epilogue10collective18CollectiveEpilogueINS1G_23Sm100TmaWarpSpecializedILi4ELi2ELi32ELb1ELb0EEEJNS5_IJSI_SH_SI_EEENS5_IJNSU_ISI_SD_EENSU_INS5_IJNSA_ILi32EEESB_EEENS5_IJSD_SG_EEEEEEEESK_SL_SK_SL_NS1G_6fusion15FusionCallbacksIS1K_NS1S_17LinearCombinationISK_fSK_fLNS_15FloatRoundStyleE2EEES1L_S1R_JEEENS4_5SM1004TMEM4LOAD26SM100_TMEM_LOAD_32dp32b32xENS4_13SM90_TMA_LOADENS13_INS14_ILi2ELi4ELi3EEES17_NSU_INS5_IJS18_S1N_EEENS5_IJS1N_SD_EEEEEEENS4_39AutoVectorizingCopyWithAssumedAlignmentILi128EEENS4_14SM90_TMA_STOREES27_S29_S29_EEEvvEEEEvNT_6ParamsE:
        .type           _ZN7cutlass13device_kernelINS_4gemm6kernel13GemmUniversalIN4cute5tupleIJiiiiEEENS1_10collective13CollectiveMmaINS1_35MainloopSm100TmaUmmaWarpSpecializedILi8ELi2ELi4ENS5_IJNS4_1CILi2EEENSA_ILi4EEENSA_ILi1EEEEEEEENS5_IJNSA_ILi128EEENSA_ILi256EEENSA_ILi64EEEEEENS_6half_tENS5_IJlSD_lEEESK_SL_NS4_8TiledMMAINS4_8MMA_AtomIJNS4_26SM100_MMA_F16BF16_2x1SM_SSISK_SK_fLi128ELi256ELNS4_4UMMA5MajorE0ELSQ_0ELNSP_7ScaleInE0ELSR_0EEEEEENS4_6LayoutINS5_IJSD_SD_SD_EEENS5_IJNSA_ILi0EEESW_SW_EEEEENS5_IJNS4_10UnderscoreESZ_SZ_EEEEENS4_28SM100_TMA_2SM_LOAD_MULTICASTENS4_14ComposedLayoutINS4_7SwizzleILi3ELi4ELi3EEENS4_18smem_ptr_flag_bitsILi16EEENSU_INS5_IJNSA_ILi8EEESI_EEENS5_IJSI_SD_EEEEEEEvNS4_8identityENS4_18SM100_TMA_2SM_LOADES1C_vS1D_EENS_8epilogue10collective18CollectiveEpilogueINS1G_23Sm100TmaWarpSpecializedILi4ELi2ELi32ELb1ELb0EEEJNS5_IJSI_SH_SI_EEENS5_IJNSU_ISI_SD_EENSU_INS5_IJNSA_ILi32EEESB_EEENS5_IJSD_SG_EEEEEEEESK_SL_SK_SL_NS1G_6fusion15FusionCallbacksIS1K_NS1S_17LinearCombinationISK_fSK_fLNS_15FloatRoundStyleE2EEES1L_S1R_JEEENS4_5SM1004TMEM4LOAD26SM100_TMEM_LOAD_32dp32b32xENS4_13SM90_TMA_LOADENS13_INS14_ILi2ELi4ELi3EEES17_NSU_INS5_IJS18_S1N_EEENS5_IJS1N_SD_EEEEEEENS4_39AutoVectorizingCopyWithAssumedAlignmentILi128EEENS4_14SM90_TMA_STOREES27_S29_S29_EEEvvEEEEvNT_6ParamsE,@function
        .size           _ZN7cutlass13device_kernelINS_4gemm6kernel13GemmUniversalIN4cute5tupleIJiiiiEEENS1_10collective13CollectiveMmaINS1_35MainloopSm100TmaUmmaWarpSpecializedILi8ELi2ELi4ENS5_IJNS4_1CILi2EEENSA_ILi4EEENSA_ILi1EEEEEEEENS5_IJNSA_ILi128EEENSA_ILi256EEENSA_ILi64EEEEEENS_6half_tENS5_IJlSD_lEEESK_SL_NS4_8TiledMMAINS4_8MMA_AtomIJNS4_26SM100_MMA_F16BF16_2x1SM_SSISK_SK_fLi128ELi256ELNS4_4UMMA5MajorE0ELSQ_0ELNSP_7ScaleInE0ELSR_0EEEEEENS4_6LayoutINS5_IJSD_SD_SD_EEENS5_IJNSA_ILi0EEESW_SW_EEEEENS5_IJNS4_10UnderscoreESZ_SZ_EEEEENS4_28SM100_TMA_2SM_LOAD_MULTICASTENS4_14ComposedLayoutINS4_7SwizzleILi3ELi4ELi3EEENS4_18smem_ptr_flag_bitsILi16EEENSU_INS5_IJNSA_ILi8EEESI_EEENS5_IJSI_SD_EEEEEEEvNS4_8identityENS4_18SM100_TMA_2SM_LOADES1C_vS1D_EENS_8epilogue10collective18CollectiveEpilogueINS1G_23Sm100TmaWarpSpecializedILi4ELi2ELi32ELb1ELb0EEEJNS5_IJSI_SH_SI_EEENS5_IJNSU_ISI_SD_EENSU_INS5_IJNSA_ILi32EEESB_EEENS5_IJSD_SG_EEEEEEEESK_SL_SK_SL_NS1G_6fusion15FusionCallbacksIS1K_NS1S_17LinearCombinationISK_fSK_fLNS_15FloatRoundStyleE2EEES1L_S1R_JEEENS4_5SM1004TMEM4LOAD26SM100_TMEM_LOAD_32dp32b32xENS4_13SM90_TMA_LOADENS13_INS14_ILi2ELi4ELi3EEES17_NSU_INS5_IJS18_S1N_EEENS5_IJS1N_SD_EEEEEEENS4_39AutoVectorizingCopyWithAssumedAlignmentILi128EEENS4_14SM90_TMA_STOREES27_S29_S29_EEEvvEEEEvNT_6ParamsE,(.L_x_209 - _ZN7cutlass13device_kernelINS_4gemm6kernel13GemmUniversalIN4cute5tupleIJiiiiEEENS1_10collective13CollectiveMmaINS1_35MainloopSm100TmaUmmaWarpSpecializedILi8ELi2ELi4ENS5_IJNS4_1CILi2EEENSA_ILi4EEENSA_ILi1EEEEEEEENS5_IJNSA_ILi128EEENSA_ILi256EEENSA_ILi64EEEEEENS_6half_tENS5_IJlSD_lEEESK_SL_NS4_8TiledMMAINS4_8MMA_AtomIJNS4_26SM100_MMA_F16BF16_2x1SM_SSISK_SK_fLi128ELi256ELNS4_4UMMA5MajorE0ELSQ_0ELNSP_7ScaleInE0ELSR_0EEEEEENS4_6LayoutINS5_IJSD_SD_SD_EEENS5_IJNSA_ILi0EEESW_SW_EEEEENS5_IJNS4_10UnderscoreESZ_SZ_EEEEENS4_28SM100_TMA_2SM_LOAD_MULTICASTENS4_14ComposedLayoutINS4_7SwizzleILi3ELi4ELi3EEENS4_18smem_ptr_flag_bitsILi16EEENSU_INS5_IJNSA_ILi8EEESI_EEENS5_IJSI_SD_EEEEEEEvNS4_8identityENS4_18SM100_TMA_2SM_LOADES1C_vS1D_EENS_8epilogue10collective18CollectiveEpilogueINS1G_23Sm100TmaWarpSpecializedILi4ELi2ELi32ELb1ELb0EEEJNS5_IJSI_SH_SI_EEENS5_IJNSU_ISI_SD_EENSU_INS5_IJNSA_ILi32EEESB_EEENS5_IJSD_SG_EEEEEEEESK_SL_SK_SL_NS1G_6fusion15FusionCallbacksIS1K_NS1S_17LinearCombinationISK_fSK_fLNS_15FloatRoundStyleE2EEES1L_S1R_JEEENS4_5SM1004TMEM4LOAD26SM100_TMEM_LOAD_32dp32b32xENS4_13SM90_TMA_LOADENS13_INS14_ILi2ELi4ELi3EEES17_NSU_INS5_IJS18_S1N_EEENS5_IJS1N_SD_EEEEEEENS4_39AutoVectorizingCopyWithAssumedAlignmentILi128EEENS4_14SM90_TMA_STOREES27_S29_S29_EEEvvEEEEvNT_6ParamsE)
        .other          _ZN7cutlass13device_kernelINS_4gemm6kernel13GemmUniversalIN4cute5tupleIJiiiiEEENS1_10collective13CollectiveMmaINS1_35MainloopSm100TmaUmmaWarpSpecializedILi8ELi2ELi4ENS5_IJNS4_1CILi2EEENSA_ILi4EEENSA_ILi1EEEEEEEENS5_IJNSA_ILi128EEENSA_ILi256EEENSA_ILi64EEEEEENS_6half_tENS5_IJlSD_lEEESK_SL_NS4_8TiledMMAINS4_8MMA_AtomIJNS4_26SM100_MMA_F16BF16_2x1SM_SSISK_SK_fLi128ELi256ELNS4_4UMMA5MajorE0ELSQ_0ELNSP_7ScaleInE0ELSR_0EEEEEENS4_6LayoutINS5_IJSD_SD_SD_EEENS5_IJNSA_ILi0EEESW_SW_EEEEENS5_IJNS4_10UnderscoreESZ_SZ_EEEEENS4_28SM100_TMA_2SM_LOAD_MULTICASTENS4_14ComposedLayoutINS4_7SwizzleILi3ELi4ELi3EEENS4_18smem_ptr_flag_bitsILi16EEENSU_INS5_IJNSA_ILi8EEESI_EEENS5_IJSI_SD_EEEEEEEvNS4_8identityENS4_18SM100_TMA_2SM_LOADES1C_vS1D_EENS_8epilogue10collective18CollectiveEpilogueINS1G_23Sm100TmaWarpSpecializedILi4ELi2ELi32ELb1ELb0EEEJNS5_IJSI_SH_SI_EEENS5_IJNSU_ISI_SD_EENSU_INS5_IJNSA_ILi32EEESB_EEENS5_IJSD_SG_EEEEEEEESK_SL_SK_SL_NS1G_6fusion15FusionCallbacksIS1K_NS1S_17LinearCombinationISK_fSK_fLNS_15FloatRoundStyleE2EEES1L_S1R_JEEENS4_5SM1004TMEM4LOAD26SM100_TMEM_LOAD_32dp32b32xENS4_13SM90_TMA_LOADENS13_INS14_ILi2ELi4ELi3EEES17_NSU_INS5_IJS18_S1N_EEENS5_IJS1N_SD_EEEEEEENS4_39AutoVectorizingCopyWithAssumedAlignmentILi128EEENS4_14SM90_TMA_STOREES27_S29_S29_EEEvvEEEEvNT_6ParamsE,@"STO_CUDA_ENTRY STV_DEFAULT"
_ZN7cutlass13device_kernelINS_4gemm6kernel13GemmUniversalIN4cute5tupleIJiiiiEEENS1_10collective13CollectiveMmaINS1_35MainloopSm100TmaUmmaWarpSpecializedILi8ELi2ELi4ENS5_IJNS4_1CILi2EEENSA_ILi4EEENSA_ILi1EEEEEEEENS5_IJNSA_ILi128EEENSA_ILi256EEENSA_ILi64EEEEEENS_6half_tENS5_IJlSD_lEEESK_SL_NS4_8TiledMMAINS4_8MMA_AtomIJNS4_26SM100_MMA_F16BF16_2x1SM_SSISK_SK_fLi128ELi256ELNS4_4UMMA5MajorE0ELSQ_0ELNSP_7ScaleInE0ELSR_0EEEEEENS4_6LayoutINS5_IJSD_SD_SD_EEENS5_IJNSA_ILi0EEESW_SW_EEEEENS5_IJNS4_10UnderscoreESZ_SZ_EEEEENS4_28SM100_TMA_2SM_LOAD_MULTICASTENS4_14ComposedLayoutINS4_7SwizzleILi3ELi4ELi3EEENS4_18smem_ptr_flag_bitsILi16EEENSU_INS5_IJNSA_ILi8EEESI_EEENS5_IJSI_SD_EEEEEEEvNS4_8identityENS4_18SM100_TMA_2SM_LOADES1C_vS1D_EENS_8epilogue10collective18CollectiveEpilogueINS1G_23Sm100TmaWarpSpecializedILi4ELi2ELi32ELb1ELb0EEEJNS5_IJSI_SH_SI_EEENS5_IJNSU_ISI_SD_EENSU_INS5_IJNSA_ILi32EEESB_EEENS5_IJSD_SG_EEEEEEEESK_SL_SK_SL_NS1G_6fusion15FusionCallbacksIS1K_NS1S_17LinearCombinationISK_fSK_fLNS_15FloatRoundStyleE2EEES1L_S1R_JEEENS4_5SM1004TMEM4LOAD26SM100_TMEM_LOAD_32dp32b32xENS4_13SM90_TMA_LOADENS13_INS14_ILi2ELi4ELi3EEES17_NSU_INS5_IJS18_S1N_EEENS5_IJS1N_SD_EEEEEEENS4_39AutoVectorizingCopyWithAssumedAlignmentILi128EEENS4_14SM90_TMA_STOREES27_S29_S29_EEEvvEEEEvNT_6ParamsE:
[----:B------:R-:W1:Y:S01]  /*0000*/  LDC R1, c[0x0][0x37c] ;  /* 0x0000df00ff017b82 */ /* 0x000e620000000800 */
[----:B------:R-:W2:Y:S01]  /*0010*/  S2R R98, SR_TID.X ;  /* 0x0000000000627919 */ /* 0x000ea20000002100 */
[----:B------:R-:W3:Y:S06]  /*0020*/  LDCU.64 UR8, c[0x0][0x890] ;  /* 0x00011200ff0877ac */ /* 0x000eec0008000a00 */
[----:B------:R-:W4:Y:S01]  /*0030*/  S2UR UR4, SR_CgaCtaId ;  /* 0x00000000000479c3 */ /* 0x000f220000008800 */
[----:B------:R-:W-:Y:S02]  /*0040*/  PRMT R84, RZ, 0x7610, R84 ;  /* 0x00007610ff547816 */ /* 0x000fe40000000054 */
[----:B------:R-:W-:-:S02]  /*0050*/  ELECT P0, URZ, PT ;  /* 0x0000000000ff782f */ /* 0x000fc40003800000 */
[----:B---3--:R-:W-:-:S04]  /*0060*/  ISETP.NE.U32.AND P1, PT, RZ, UR8, PT ;  /* 0x00000008ff007c0c */ /* 0x008fc8000bf25070 */
[----:B------:R-:W-:Y:S01]  /*0070*/  ISETP.NE.AND.EX P2, PT, RZ, UR9, PT, P1 ;  /* 0x00000009ff007c0c */ /* 0x000fe2000bf45310 */
[----:B----4-:R-:W-:Y:S02]  /*0080*/  ULOP3.LUT UR47, UR4, 0x1, URZ, 0xc0, !UPT ;  /* 0x00000001042f7892 */ /* 0x010fe4000f8ec0ff */
[----:B------:R-:W-:Y:S01]  /*0090*/  ULOP3.LUT UR46, UR4, 0x1, URZ, 0x3c, !UPT ;  /* 0x00000001042e7892 */ /* 0x000fe2000f8e3cff */
[----:B--2---:R-:W-:-:S05]  /*00a0*/  SHF.R.U32.HI R85, RZ, 0x5, R98 ;  /* 0x00000005ff557819 */ /* 0x004fca0000011662 */
[----:B------:R-:W2:Y:S02]  /*00b0*/  SHFL.IDX PT, R0, R85, RZ, 0x1f ;  /* 0x00001fff55007589 */ /* 0x000ea400000e0000 */
[----:B--2---:R-:W-:Y:S02]  /*00c0*/  R2UR UR22, R0 ;  /* 0x00000000001672ca */ /* 0x004fe400000e0000 */
[----:B-1----:R-:W-:-:S13]  /*00d0*/  @P2 BRA `(.L_x_0) ;  /* 0x0000000000302947 */ /* 0x002fda0003800000 */
[----:B------:R-:W1:Y:S02]  /*00e0*/  LDCU.64 UR4, c[0x0][0x888] ;  /* 0x00011100ff0477ac */ /* 0x000e640008000a00 */
[----:B-1----:R-:W-:-:S04]  /*00f0*/  UISETP.NE.U32.AND UP0, UPT, UR4, URZ, UPT ;  /* 0x000000ff0400728c */ /* 0x002fc8000bf05070 */
[----:B------:R-:W-:-:S09]  /*0100*/  UISETP.NE.AND.EX UP0, UPT, UR5, URZ, UPT, UP0 ;  /* 0x000000ff0500728c */ /* 0x000fd2000bf05300 */
[----:B------:R-:W-:Y:S05]  /*0110*/  BRA.U !UP0, `(.L_x_1) ;  /* 0x0000000108147547 */ /* 0x000fea000b800000 */
[----:B------:R-:W1:Y:S01]  /*0120*/  LDC.64 R2, c[0x0][0x888] ;  /* 0x00022200ff027b82 */ /* 0x000e620000000a00 */
[----:B------:R-:W1:Y:S02]  /*0130*/  LDCU.64 UR4, c[0x0][0x358] ;  /* 0x00006b00ff0477ac */ /* 0x000e640008000a00 */
[----:B-1----:R1:W5:Y:S01]  /*0140*/  LDG.E R41, desc[UR4][R2.64] ;  /* 0x0000000402297981 */ /* 0x002362000c1e1900 */
[----:B------:R-:W-:Y:S01]  /*0150*/  HFMA2 R84, -RZ, RZ, 0, 5.9604644775390625e-08 ;  /* 0x00000001ff547431 */ /* 0x000fe200000001ff */
[----:B------:R-:W-:Y:S05]  /*0160*/  BRA `(.L_x_0) ;  /* 0x00000000000c7947 */ /* 0x000fea0003800000 */
.L_x_1:
[----:B------:R-:W1:Y:S01]  /*0170*/  LDCU UR4, c[0x0][0x880] ;  /* 0x00011000ff0477ac */ /* 0x000e620008000800 */
[----:B------:R-:W-:Y:S01]  /*0180*/  HFMA2 R84, -RZ, RZ, 0, 5.9604644775390625e-08 ;  /* 0x00000001ff547431 */ /* 0x000fe200000001ff */
[----:B-1----:R-:W-:-:S07]  /*0190*/  MOV R41, UR4 ;  /* 0x0000000400297c02 */ /* 0x002fce0008000f00 */
.L_x_0:
[----:B------:R-:W2:Y:S02]  /*01a0*/  LDCU.64 UR4, c[0x0][0x8b0] ;  /* 0x00011600ff0477ac */ /* 0x000ea40008000a00 */
[----:B--2---:R-:W-:-:S04]  /*01b0*/  UISETP.NE.U32.AND UP0, UPT, UR4, URZ, UPT ;  /* 0x000000ff0400728c */ /* 0x004fc8000bf05070 */
[----:B------:R-:W-:-:S09]  /*01c0*/  UISETP.NE.AND.EX UP0, UPT, UR5, URZ, UPT, UP0 ;  /* 0x000000ff0500728c */ /* 0x000fd2000bf05300 */
[----:B------:R-:W-:Y:S05]  /*01d0*/  BRA.U UP0, `(.L_x_2) ;  /* 0x0000000100287547 */ /* 0x000fea000b800000 */
[----:B------:R-:W2:Y:S02]  /*01e0*/  LDCU.64 UR4, c[0x0][0x8a8] ;  /* 0x00011500ff0477ac */ /* 0x000ea40008000a00 */
[----:B--2---:R-:W-:-:S04]  /*01f0*/  UISETP.NE.U32.AND UP0, UPT, UR4, URZ, UPT ;  /* 0x000000ff0400728c */ /* 0x004fc8000bf05070 */
[----:B------:R-:W-:-:S09]  /*0200*/  UISETP.NE.AND.EX UP0, UPT, UR5, URZ, UPT, UP0 ;  /* 0x000000ff0500728c */ /* 0x000fd2000bf05300 */
[----:B------:R-:W-:Y:S05]  /*0210*/  BRA.U !UP0, `(.L_x_3) ;  /* 0x0000000108107547 */ /* 0x000fea000b800000 */
[----:B------:R-:W2:Y:S01]  /*0220*/  LDC.64 R38, c[0x0][0x8a8] ;  /* 0x00022a00ff267b82 */ /* 0x000ea20000000a00 */
[----:B------:R-:W2:Y:S02]  /*0230*/  LDCU.64 UR4, c[0x0][0x358] ;  /* 0x00006b00ff0477ac */ /* 0x000ea40008000a00 */
[----:B--2---:R2:W5:Y:S01]  /*0240*/  LDG.E R38, desc[UR4][R38.64] ;  /* 0x0000000426267981 */ /* 0x004562000c1e1900 */
[----:B------:R-:W-:Y:S05]  /*0250*/  BRA `(.L_x_2) ;  /* 0x0000000000087947 */ /* 0x000fea0003800000 */
.L_x_3:
[----:B------:R-:W2:Y:S02]  /*0260*/  LDCU UR4, c[0x0][0x8a0] ;  /* 0x00011400ff0477ac */ /* 0x000ea40008000800 */
[----:B--2---:R-:W-:Y:S02]  /*0270*/  MOV R38, UR4 ;  /* 0x0000000400267c02 */ /* 0x004fe40008000f00 */
.L_x_2:
[----:B------:R-:W-:Y:S01]  /*0280*/  IMAD.U32 R0, RZ, RZ, UR22 ;  /* 0x00000016ff007e24 */ /* 0x000fe2000f8e00ff */
[----:B------:R-:W-:Y:S04]  /*0290*/  BSSY.RECONVERGENT B0, `(.L_x_4) ;  /* 0x000000c000007945 */ /* 0x000fe80003800200 */
[C---:B------:R-:W-:Y:S02]  /*02a0*/  ISETP.NE.OR P3, PT, R0.reuse, 0x1, !P0 ;  /* 0x000000010000780c */ /* 0x040fe40004765670 */
[----:B------:R-:W-:-:S11]  /*02b0*/  ISETP.NE.OR P2, PT, R0, 0x3, !P0 ;  /* 0x000000030000780c */ /* 0x000fd60004745670 */
[----:B------:R-:W-:Y:S05]  /*02c0*/  @P3 BRA `(.L_x_5) ;  /* 0x0000000000203947 */ /* 0x000fea0003800000 */
[----:B------:R-:W3:Y:S02]  /*02d0*/  LDCU.64 UR4, c[0x0][0x348] ;  /* 0x00006900ff0477ac */ /* 0x000ee40008000a00 */
[----:B---3--:R-:W-:Y:S02]  /*02e0*/  UIADD3 UR6, UP1, UPT, UR4, 0x80, URZ ;  /* 0x0000008004067890 */ /* 0x008fe4000ff3e0ff */
[----:B------:R-:W-:Y:S02]  /*02f0*/  UIADD3 UR4, UP0, UPT, UR4, 0x180, URZ ;  /* 0x0000018004047890 */ /* 0x000fe4000ff1e0ff */
[----:B------:R-:W-:Y:S02]  /*0300*/  UIADD3.X UR7, UPT, UPT, URZ, UR5, URZ, UP1, !UPT ;  /* 0x00000005ff077290 */ /* 0x000fe40008ffe4ff */
[----:B------:R-:W-:-:S07]  /*0310*/  UIADD3.X UR5, UPT, UPT, URZ, UR5, URZ, UP0, !UPT ;  /* 0x00000005ff057290 */ /* 0x000fce00087fe4ff */
[----:B------:R3:W-:Y:S02]  /*0320*/  UTMACCTL.PF [UR6] ;  /* 0x00000000060079b9 */ /* 0x0007e40008040000 */
[----:B------:R3:W-:Y:S02]  /*0330*/  UTMACCTL.PF [UR4] ;  /* 0x00000000040079b9 */ /* 0x0007e40008040000 */
[----:B---3--:R-:W-:Y:S01]  /*0340*/  NOP ;  /* 0x0000000000007918 */ /* 0x008fe20000000000 */
.L_x_5:
[----:B------:R-:W-:Y:S05]  /*0350*/  BSYNC.RECONVERGENT B0 ;  /* 0x0000000000007941 */ /* 0x000fea0003800200 */
.L_x_4:
[----:B------:R-:W-:Y:S04]  /*0360*/  BSSY.RECONVERGENT B0, `(.L_x_6) ;  /* 0x000000a000007945 */ /* 0x000fe80003800200 */
        /* <DEDUP_REMOVED lines=9> */
.L_x_7:
[----:B------:R-:W-:Y:S05]  /*0400*/  BSYNC.RECONVERGENT B0 ;  /* 0x0000000000007941 */ /* 0x000fea0003800200 */
.L_x_6:
[----:B------:R-:W3:Y:S01]  /*0410*/  LDCU.64 UR4, c[0x0][0x888] ;  /* 0x00011100ff0477ac */ /* 0x000ee20008000a00 */
[----:B------:R-:W-:Y:S01]  /*0420*/  ISETP.NE.AND.EX P1, PT, RZ, UR9, PT, P1 ;  /* 0x00000009ff007c0c */ /* 0x000fe2000bf25310 */
[----:B------:R-:W-:Y:S01]  /*0430*/  UPLOP3.LUT UP4, UPT, UPT, UPT, UPT, 0x80, 0x8 ;  /* 0x000000000008789c */ /* 0x000fe20003f8f070 */
[----:B---3--:R-:W-:-:S04]  /*0440*/  ISETP.NE.U32.AND P2, PT, RZ, UR4, PT ;  /* 0x00000004ff007c0c */ /* 0x008fc8000bf45070 */
[----:B------:R-:W-:-:S13]  /*0450*/  ISETP.NE.AND.EX P2, PT, RZ, UR5, PT, P2 ;  /* 0x00000005ff007c0c */ /* 0x000fda000bf45320 */
[----:B------:R-:W-:Y:S05]  /*0460*/  @P2 BRA P1, `(.L_x_8) ;  /* 0x0000000000282947 */ /* 0x000fea0000800000 */
[----:B------:R-:W-:Y:S01]  /*0470*/  UISETP.NE.U32.AND UP0, UPT, UR8, URZ, UPT ;  /* 0x000000ff0800728c */ /* 0x000fe2000bf05070 */
[----:B-----5:R-:W-:Y:S01]  /*0480*/  FSETP.NEU.AND P1, PT, R41, RZ, PT ;  /* 0x000000ff2900720b */ /* 0x020fe20003f2d000 */
[----:B------:R-:W-:Y:S02]  /*0490*/  UISETP.NE.U32.AND UP2, UPT, UR4, URZ, UPT ;  /* 0x000000ff0400728c */ /* 0x000fe4000bf45070 */
[----:B------:R-:W-:Y:S02]  /*04a0*/  UISETP.NE.AND.EX UP1, UPT, UR9, URZ, UPT, UP0 ;  /* 0x000000ff0900728c */ /* 0x000fe4000bf25300 */
[----:B------:R-:W-:-:S04]  /*04b0*/  UISETP.NE.AND.EX UP0, UPT, UR5, URZ, UPT, UP2 ;  /* 0x000000ff0500728c */ /* 0x000fc8000bf05320 */
[----:B------:R-:W-:-:S04]  /*04c0*/  USEL UR4, URZ, 0xffffffff, UP0 ;  /* 0xffffffffff047887 */ /* 0x000fc80008000000 */
[----:B------:R-:W-:Y:S01]  /*04d0*/  VOTEU.ANY UP0, P1 ;  /* 0x0000000000ff7886 */ /* 0x000fe20000800100 */
[----:B------:R-:W-:-:S04]  /*04e0*/  @!UP1 USEL UR4, URZ, 0xffffffff, UP0 ;  /* 0xffffffffff049887 */ /* 0x000fc80008000000 */
[----:B------:R-:W-:-:S04]  /*04f0*/  ULOP3.LUT UR4, UR4, 0x1, URZ, 0xc0, !UPT ;  /* 0x0000000104047892 */ /* 0x000fc8000f8ec0ff */
[----:B------:R-:W-:-:S11]  /*0500*/  UISETP.NE.U32.AND UP4, UPT, UR4, 0x1, UPT ;  /* 0x000000010400788c */ /* 0x000fd6000bf85070 */
.L_x_8:
[----:B------:R-:W3:Y:S01]  /*0510*/  SHFL.IDX PT, R0, R85, RZ, 0x1f ;  /* 0x00001fff55007589 */ /* 0x000ee200000e0000 */
[----:B------:R-:W-:-:S04]  /*0520*/  UISETP.NE.AND UP0, UPT, UR22, 0x2, UPT ;  /* 0x000000021600788c */ /* 0x000fc8000bf05270 */
[----:B------:R-:W-:Y:S02]  /*0530*/  UISETP.EQ.AND UP1, UPT, UR47, URZ, !UP0 ;  /* 0x000000ff2f00728c */ /* 0x000fe4000c722270 */
[----:B------:R-:W-:-:S04]  /*0540*/  USEL UR53, URZ, 0x1, UP0 ;  /* 0x00000001ff357887 */ /* 0x000fc80008000000 */
[----:B------:R-:W-:Y:S02]  /*0550*/  PLOP3.LUT P3, PT, P0, PT, UP1, 0x80, 0x8 ;  /* 0x000000000008781c */ /* 0x000fe4000076f018 */
[----:B---3--:R-:W-:-:S13]  /*0560*/  ISETP.NE.AND P1, PT, R0, RZ, PT ;  /* 0x000000ff0000720c */ /* 0x008fda0003f25270 */
[----:B------:R-:W-:Y:S05]  /*0570*/  @P1 BRA `(.L_x_9) ;  /* 0x0000000000781947 */ /* 0x000fea0003800000 */
[----:B------:R-:W3:Y:S01]  /*0580*/  S2UR UR5, SR_CgaCtaId ;  /* 0x00000000000579c3 */ /* 0x000ee20000008800 */
[----:B------:R-:W-:Y:S01]  /*0590*/  UMOV UR4, 0x400 ;  /* 0x0000040000047882 */ /* 0x000fe20000000000 */
[----:B------:R-:W-:Y:S01]  /*05a0*/  UMOV UR8, 0x1 ;  /* 0x0000000100087882 */ /* 0x000fe20000000000 */
[----:B------:R-:W-:Y:S01]  /*05b0*/  UMOV UR6, 0x4 ;  /* 0x0000000400067882 */ /* 0x000fe20000000000 */
[----:B------:R-:W-:-:S04]  /*05c0*/  UIADD3 UR8, UPT, UPT, -UR8, 0x100000, URZ ;  /* 0x0010000008087890 */ /* 0x000fc8000fffe1ff */
[----:B------:R-:W-:Y:S02]  /*05d0*/  USHF.L.U32 UR9, UR8, 0xb, URZ ;  /* 0x0000000b08097899 */ /* 0x000fe400080006ff */
[----:B------:R-:W-:Y:S02]  /*05e0*/  USHF.L.U32 UR8, UR8, 0x1, URZ ;  /* 0x0000000108087899 */ /* 0x000fe400080006ff */
[----:B------:R-:W-:-:S04]  /*05f0*/  UIADD3 UR6, UPT, UPT, -UR6, 0x100000, URZ ;  /* 0x0010000006067890 */ /* 0x000fc8000fffe1ff */
[----:B------:R-:W-:Y:S02]  /*0600*/  USHF.L.U32 UR7, UR6, 0xb, URZ ;  /* 0x0000000b06077899 */ /* 0x000fe400080006ff */
[----:B------:R-:W-:Y:S01]  /*0610*/  USHF.L.U32 UR6, UR6, 0x1, URZ ;  /* 0x0000000106067899 */ /* 0x000fe200080006ff */
[----:B------:R-:W-:Y:S01]  /*0620*/  ELECT P1, URZ, PT ;  /* 0x0000000000ff782f */ /* 0x000fe20003820000 */
[----:B---3--:R-:W-:Y:S01]  /*0630*/  ULEA UR4, UR5, UR4, 0x18 ;  /* 0x0000000405047291 */ /* 0x008fe2000f8ec0ff */
[----:B------:R-:W3:Y:S11]  /*0640*/  FENCE.VIEW.ASYNC.S ;  /* 0x00000000000073c6 */ /* 0x000ef60000000000 */
[----:B---3--:R3:W4:Y:S01]  /*0650*/  SYNCS.EXCH.64 URZ, [UR4], UR8 ;  /* 0x0000000804ff75b2 */ /* 0x0087220008000100 */
[----:B------:R3:W1:Y:S01]  /*0660*/  SYNCS.EXCH.64 URZ, [UR4+0x40], UR6 ;  /* 0x0000400604ff75b2 */ /* 0x0006620008000100 */
        /* <DEDUP_REMOVED lines=13> */
[----:B------:R3:W1:Y:S02]  /*0740*/  SYNCS.EXCH.64 URZ, [UR4+0x78], UR6 ;  /* 0x0000780604ff75b2 */ /* 0x0006640008000100 */
[----:B---3--:R-:W-:Y:S01]  /*0750*/  NOP ;  /* 0x0000000000007918 */ /* 0x008fe20000000000 */
.L_x_9:
[----:B------:R-:W3:Y:S01]  /*0760*/  SHFL.IDX PT, R0, R85, RZ, 0x1f ;  /* 0x00001fff55007589 */ /* 0x000ee200000e0000 */
[----:B------:R-:W-:Y:S01]  /*0770*/  NOP ;  /* 0x0000000000007918 */ /* 0x000fe20000000000 */
[----:B---3--:R-:W-:-:S13]  /*0780*/  ISETP.NE.AND P1, PT, R0, 0x1, PT ;  /* 0x000000010000780c */ /* 0x008fda0003f25270 */
        /* <DEDUP_REMOVED lines=14> */
[----:B---3--:R3:W1:Y:S01]  /*0870*/  SYNCS.EXCH.64 URZ, [UR4+0x80], UR8 ;  /* 0x0000800804ff75b2 */ /* 0x0086620008000100 */
[----:B------:R3:W1:Y:S01]  /*0880*/  SYNCS.EXCH.64 URZ, [UR4+0xa0], UR6 ;  /* 0x0000a00604ff75b2 */ /* 0x0006620008000100 */
[----:B------:R3:W1:Y:S01]  /*0890*/  SYNCS.EXCH.64 URZ, [UR4+0x88], UR8 ;  /* 0x0000880804ff75b2 */ /* 0x0006620008000100 */
[----:B------:R3:W1:Y:S01]  /*08a0*/  SYNCS.EXCH.64 URZ, [UR4+0xa8], UR6 ;  /* 0x0000a80604ff75b2 */ /* 0x0006620008000100 */
[----:B------:R3:W1:Y:S01]  /*08b0*/  SYNCS.EXCH.64 URZ, [UR4+0x90], UR8 ;  /* 0x0000900804ff75b2 */ /* 0x0006620008000100 */
[----:B------:R3:W1:Y:S01]  /*08c0*/  SYNCS.EXCH.64 URZ, [UR4+0xb0], UR6 ;  /* 0x0000b00604ff75b2 */ /* 0x0006620008000100 */
[----:B------:R3:W1:Y:S01]  /*08d0*/  SYNCS.EXCH.64 URZ, [UR4+0x98], UR8 ;  /* 0x0000980804ff75b2 */ /* 0x0006620008000100 */
[----:B------:R3:W1:Y:S01]  /*08e0*/  SYNCS.EXCH.64 URZ, [UR4+0xb8], UR6 ;  /* 0x0000b80604ff75b2 */ /* 0x0006620008000100 */
[----:B------:R-:W-:Y:S01]  /*08f0*/  NOP ;  /* 0x0000000000007918 */ /* 0x000fe20000000000 */
.L_x_10:
[----:B------:R-:W2:Y:S01]  /*0900*/  SHFL.IDX PT, R0, R85, RZ, 0x1f ;  /* 0x00001fff55007589 */ /* 0x000ea200000e0000 */
[----:B------:R-:W-:Y:S01]  /*0910*/  NOP ;  /* 0x0000000000007918 */ /* 0x000fe20000000000 */
[----:B--2---:R-:W-:-:S13]  /*0920*/  ISETP.NE.AND P1, PT, R0, 0x3, PT ;  /* 0x000000030000780c */ /* 0x004fda0003f25270 */
[----:B------:R-:W-:Y:S05]  /*0930*/  @P1 BRA `(.L_x_11) ;  /* 0x0000000000301947 */ /* 0x000fea0003800000 */
[----:B---3--:R-:W2:Y:S01]  /*0940*/  S2UR UR6, SR_CgaCtaId ;  /* 0x00000000000679c3 */ /* 0x008ea20000008800 */
[----:B------:R-:W-:Y:S01]  /*0950*/  UMOV UR4, 0x400 ;  /* 0x0000040000047882 */ /* 0x000fe20000000000 */
[----:B------:R-:W-:Y:S01]  /*0960*/  UMOV UR5, 0x20 ;  /* 0x0000002000057882 */ /* 0x000fe20000000000 */
[----:B------:R-:W-:Y:S01]  /*0970*/  ELECT P1, URZ, PT ;  /* 0x0000000000ff782f */ /* 0x000fe20003820000 */
[----:B--2---:R-:W-:Y:S02]  /*0980*/  ULEA UR6, UR6, UR4, 0x18 ;  /* 0x0000000406067291 */ /* 0x004fe4000f8ec0ff */
[----:B------:R-:W-:-:S04]  /*0990*/  UIADD3 UR4, UPT, UPT, -UR5, 0x100000, URZ ;  /* 0x0010000005047890 */ /* 0x000fc8000fffe1ff */
[----:B------:R-:W-:Y:S02]  /*09a0*/  USHF.L.U32 UR5, UR4, 0xb, URZ ;  /* 0x0000000b04057899 */ /* 0x000fe400080006ff */
[----:B------:R-:W-:Y:S01]  /*09b0*/  USHF.L.U32 UR4, UR4, 0x1, URZ ;  /* 0x0000000104047899 */ /* 0x000fe200080006ff */
[----:B------:R-:W2:Y:S11]  /*09c0*/  FENCE.VIEW.ASYNC.S ;  /* 0x00000000000073c6 */ /* 0x000eb60000000000 */
[----:B--2---:R2:W3:Y:S01]  /*09d0*/  SYNCS.EXCH.64 URZ, [UR6+0xc0], UR4 ;  /* 0x0000c00406ff75b2 */ /* 0x0044e20008000100 */
[----:B------:R2:W1:Y:S01]  /*09e0*/  SYNCS.EXCH.64 URZ, [UR6+0xc8], UR4 ;  /* 0x0000c80406ff75b2 */ /* 0x0004620008000100 */
[----:B------:R-:W-:Y:S01]  /*09f0*/  NOP ;  /* 0x0000000000007918 */ /* 0x000fe20000000000 */
.L_x_11:
[----:B------:R-:W4:Y:S01]  /*0a00*/  SHFL.IDX PT, R0, R85, RZ, 0x1f ;  /* 0x00001fff55007589 */ /* 0x000f2200000e0000 */
[----:B------:R-:W-:Y:S01]  /*0a10*/  NOP ;  /* 0x0000000000007918 */ /* 0x000fe20000000000 */
[----:B----4-:R-:W-:-:S13]  /*0a20*/  ISETP.NE.AND P1, PT, R0, 0x4, PT ;  /* 0x000000040000780c */ /* 0x010fda0003f25270 */
[----:B------:R-:W-:Y:S05]  /*0a30*/  @P1 BRA `(.L_x_12) ;  /* 0x00000000004c1947 */ /* 0x000fea0003800000 */
[----:B--2---:R-:W2:Y:S01]  /*0a40*/  S2UR UR5, SR_CgaCtaId ;  /* 0x00000000000579c3 */ /* 0x004ea20000008800 */
[----:B---3--:R-:W-:Y:S01]  /*0a50*/  UMOV UR4, 0x720 ;  /* 0x0000072000047882 */ /* 0x008fe20000000000 */
[----:B------:R-:W-:Y:S01]  /*0a60*/  UMOV UR6, 0x400 ;  /* 0x0000040000067882 */ /* 0x000fe20000000000 */
[----:B------:R-:W-:Y:S01]  /*0a70*/  USEL UR4, UR4, 0x620, UP4 ;  /* 0x0000062004047887 */ /* 0x000fe2000a000000 */
[----:B------:R-:W-:Y:S01]  /*0a80*/  UMOV UR8, 0x1 ;  /* 0x0000000100087882 */ /* 0x000fe20000000000 */
[----:B------:R-:W-:Y:S01]  /*0a90*/  ELECT P1, URZ, PT ;  /* 0x0000000000ff782f */ /* 0x000fe20003820000 */
[----:B------:R-:W-:-:S04]  /*0aa0*/  UIADD3 UR8, UPT, UPT, -UR8, 0x100000, URZ ;  /* 0x0010000008087890 */ /* 0x000fc8000fffe1ff */
[----:B------:R-:W-:Y:S02]  /*0ab0*/  USHF.L.U32 UR9, UR8, 0xb, URZ ;  /* 0x0000000b08097899 */ /* 0x000fe400080006ff */
[----:B------:R-:W-:Y:S02]  /*0ac0*/  USHF.L.U32 UR8, UR8, 0x1, URZ ;  /* 0x0000000108087899 */ /* 0x000fe400080006ff */
[----:B--2---:R-:W-:Y:S02]  /*0ad0*/  ULEA UR6, UR5, UR6, 0x18 ;  /* 0x0000000605067291 */ /* 0x004fe4000f8ec0ff */
[----:B------:R-:W-:-:S04]  /*0ae0*/  UIADD3 UR4, UPT, UPT, -UR4, 0x100000, URZ ;  /* 0x0010000004047890 */ /* 0x000fc8000fffe1ff */
[----:B------:R-:W-:Y:S02]  /*0af0*/  USHF.L.U32 UR5, UR4, 0xb, URZ ;  /* 0x0000000b04057899 */ /* 0x000fe400080006ff */
[----:B------:R-:W-:Y:S01]  /*0b00*/  USHF.L.U32 UR4, UR4, 0x1, URZ ;  /* 0x0000000104047899 */ /* 0x000fe200080006ff */
[----:B------:R-:W2:Y:S03]  /*0b10*/  FENCE.VIEW.ASYNC.S ;  /* 0x00000000000073c6 */ /* 0x000ea60000000000 */
[----:B--2---:R4:W2:Y:S08]  /*0b20*/  SYNCS.EXCH.64 URZ, [UR6+0xd0], UR8 ;  /* 0x0000d00806ff75b2 */ /* 0x0048b00008000100 */
[----:B------:R4:W3:Y:S01]  /*0b30*/  SYNCS.EXCH.64 URZ, [UR6+0xe0], UR4 ;  /* 0x0000e00406ff75b2 */ /* 0x0008e20008000100 */
[----:B------:R4:W1:Y:S01]  /*0b40*/  SYNCS.EXCH.64 URZ, [UR6+0xd8], UR8 ;  /* 0x0000d80806ff75b2 */ /* 0x0008620008000100 */
[----:B------:R4:W1:Y:S02]  /*0b50*/  SYNCS.EXCH.64 URZ, [UR6+0xe8], UR4 ;  /* 0x0000e80406ff75b2 */ /* 0x0008640008000100 */
[----:B----4-:R-:W-:Y:S01]  /*0b60*/  NOP ;  /* 0x0000000000007918 */ /* 0x010fe20000000000 */
.L_x_12:
[----:B------:R-:W4:Y:S01]  /*0b70*/  SHFL.IDX PT, R0, R85, RZ, 0x1f ;  /* 0x00001fff55007589 */ /* 0x000f2200000e0000 */
[----:B------:R-:W-:Y:S01]  /*0b80*/  NOP ;  /* 0x0000000000007918 */ /* 0x000fe20000000000 */
[----:B----4-:R-:W-:-:S13]  /*0b90*/  ISETP.NE.AND P1, PT, R0, 0x5, PT ;  /* 0x000000050000780c */ /* 0x010fda0003f25270 */
[----:B------:R-:W-:Y:S05]  /*0ba0*/  @P1 BRA `(.L_x_13) ;  /* 0x0000000000581947 */ /* 0x000fea0003800000 */
[----:B--2---:R-:W2:Y:S01]  /*0bb0*/  S2UR UR5, SR_CgaCtaId ;  /* 0x00000000000579c3 */ /* 0x004ea20000008800 */
[----:B---3--:R-:W-:Y:S01]  /*0bc0*/  UMOV UR4, 0x400 ;  /* 0x0000040000047882 */ /* 0x008fe20000000000 */
        /* <DEDUP_REMOVED lines=9> */
[----:B--2---:R-:W-:Y:S01]  /*0c60*/  ULEA UR4, UR5, UR4, 0x18 ;  /* 0x0000000405047291 */ /* 0x004fe2000f8ec0ff */
[----:B------:R-:W2:Y:S11]  /*0c70*/  FENCE.VIEW.ASYNC.S ;  /* 0x00000000000073c6 */ /* 0x000eb60000000000 */
[----:B--2---:R4:W2:Y:S01]  /*0c80*/  SYNCS.EXCH.64 URZ, [UR4+0xf0], UR6 ;  /* 0x0000f00604ff75b2 */ /* 0x0048a20008000100 */
[----:B------:R4:W3:Y:S01]  /*0c90*/  SYNCS.EXCH.64 URZ, [UR4+0x110], UR8 ;  /* 0x0001100804ff75b2 */ /* 0x0008e20008000100 */
[----:B------:R4:W1:Y:S01]  /*0ca0*/  SYNCS.EXCH.64 URZ, [UR4+0xf8], UR6 ;  /* 0x0000f80604ff75b2 */ /* 0x0008620008000100 */
[----:B------:R4:W1:Y:S01]  /*0cb0*/  SYNCS.EXCH.64 URZ, [UR4+0x118], UR8 ;  /* 0x0001180804ff75b2 */ /* 0x0008620008000100 */
[----:B------:R4:W1:Y:S01]  /*0cc0*/  SYNCS.EXCH.64 URZ, [UR4+0x100], UR6 ;  /* 0x0001000604ff75b2 */ /* 0x0008620008000100 */
[----:B------:R4:W1:Y:S01]  /*0cd0*/  SYNCS.EXCH.64 URZ, [UR4+0x120], UR8 ;  /* 0x0001200804ff75b2 */ /* 0x0008620008000100 */
[----:B------:R4:W1:Y:S01]  /*0ce0*/  SYNCS.EXCH.64 URZ, [UR4+0x108], UR6 ;  /* 0x0001080604ff75b2 */ /* 0x0008620008000100 */
[----:B------:R4:W1:Y:S02]  /*0cf0*/  SYNCS.EXCH.64 URZ, [UR4+0x128], UR8 ;  /* 0x0001280804ff75b2 */ /* 0x0008640008000100 */
[----:B----4-:R-:W-:Y:S01]  /*0d00*/  NOP ;  /* 0x0000000000007918 */ /* 0x010fe20000000000 */
.L_x_13:
[----:B------:R-:W4:Y:S01]  /*0d10*/  SHFL.IDX PT, R0, R85, RZ, 0x1f ;  /* 0x00001fff55007589 */ /* 0x000f2200000e0000 */
[----:B------:R-:W-:Y:S01]  /*0d20*/  ISETP.NE.OR P0, PT, RZ, UR22, !P0 ;  /* 0x00000016ff007c0c */ /* 0x000fe2000c705670 */
[----:B------:R-:W-:Y:S01]  /*0d30*/  NOP ;  /* 0x0000000000007918 */ /* 0x000fe20000000000 */
[----:B----4-:R-:W-:-:S13]  /*0d40*/  ISETP.NE.AND P1, PT, R0, 0x3, PT ;  /* 0x000000030000780c */ /* 0x010fda0003f25270 */
[----:B------:R-:W-:Y:S05]  /*0d50*/  @P1 BRA `(.L_x_14) ;  /* 0x0000000000381947 */ /* 0x000fea0003800000 */
[----:B--2---:R-:W2:Y:S01]  /*0d60*/  S2UR UR5, SR_CgaCtaId ;  /* 0x00000000000579c3 */ /* 0x004ea20000008800 */
[----:B---3--:R-:W-:Y:S01]  /*0d70*/  UMOV UR4, 0x400 ;  /* 0x0000040000047882 */ /* 0x008fe20000000000 */
[----:B------:R-:W-:Y:S01]  /*0d80*/  UMOV UR6, 0x20 ;  /* 0x0000002000067882 */ /* 0x000fe20000000000 */
[----:B------:R-:W-:Y:S01]  /*0d90*/  ELECT P1, URZ, PT ;  /* 0x0000000000ff782f */ /* 0x000fe20003820000 */
[----:B------:R-:W-:-:S04]  /*0da0*/  UIADD3 UR6, UPT, UPT, -UR6, 0x100000, URZ ;  /* 0x0010000006067890 */ /* 0x000fc8000fffe1ff */
[----:B------:R-:W-:Y:S02]  /*0db0*/  USHF.L.U32 UR7, UR6, 0xb, URZ ;  /* 0x0000000b06077899 */ /* 0x000fe400080006ff */
[----:B------:R-:W-:Y:S02]  /*0dc0*/  USHF.L.U32 UR6, UR6, 0x1, URZ ;  /* 0x0000000106067899 */ /* 0x000fe400080006ff */
[----:B--2---:R-:W-:Y:S01]  /*0dd0*/  ULEA UR4, UR5, UR4, 0x18 ;  /* 0x0000000405047291 */ /* 0x004fe2000f8ec0ff */
[----:B------:R-:W2:Y:S11]  /*0de0*/  FENCE.VIEW.ASYNC.S ;  /* 0x00000000000073c6 */ /* 0x000eb60000000000 */
[----:B--2---:R4:W2:Y:S01]  /*0df0*/  SYNCS.EXCH.64 URZ, [UR4+0x130], UR6 ;  /* 0x0001300604ff75b2 */ /* 0x0048a20008000100 */
[----:B------:R4:W3:Y:S01]  /*0e00*/  SYNCS.EXCH.64 URZ, [UR4+0x140], UR6 ;  /* 0x0001400604ff75b2 */ /* 0x0008e20008000100 */
[----:B------:R4:W1:Y:S01]  /*0e10*/  SYNCS.EXCH.64 URZ, [UR4+0x138], UR6 ;  /* 0x0001380604ff75b2 */ /* 0x0008620008000100 */
[----:B------:R4:W1:Y:S02]  /*0e20*/  SYNCS.EXCH.64 URZ, [UR4+0x148], UR6 ;  /* 0x0001480604ff75b2 */ /* 0x0008640008000100 */
[----:B----4-:R-:W-:Y:S01]  /*0e30*/  NOP ;  /* 0x0000000000007918 */ /* 0x010fe20000000000 */
.L_x_14:
[----:B---3--:R-:W3:Y:S01]  /*0e40*/  S2UR UR7, SR_CgaCtaId ;  /* 0x00000000000779c3 */ /* 0x008ee20000008800 */
[----:B------:R-:W-:Y:S01]  /*0e50*/  VOTEU.ALL UP0, P0 ;  /* 0x0000000000ff7886 */ /* 0x000fe20000000000 */
[----:B--2---:R-:W-:Y:S01]  /*0e60*/  UMOV UR4, 0x20 ;  /* 0x0000002000047882 */ /* 0x004fe20000000000 */
[----:B------:R-:W-:Y:S01]  /*0e70*/  NOP ;  /* 0x0000000000007918 */ /* 0x000fe20000000000 */
[----:B------:R-:W-:Y:S01]  /*0e80*/  LOP3.LUT R0, R98, 0x1f, RZ, 0xc0, !PT ;  /* 0x0000001f62007812 */ /* 0x000fe200078ec0ff */
[----:B------:R-:W-:Y:S01]  /*0e90*/  UISETP.NE.AND UP5, UPT, UR22, URZ, UPT ;  /* 0x000000ff1600728c */ /* 0x000fe2000bfa5270 */
[----:B------:R-:W-:Y:S01]  /*0ea0*/  @!UP0 UMOV UR6, 0x400 ;  /* 0x0000040000068882 */ /* 0x000fe20000000000 */
[----:B------:R-:W-:-:S04]  /*0eb0*/  @!UP0 UIADD3 UR4, UPT, UPT, -UR4, 0x100000, URZ ;  /* 0x0010000004048890 */ /* 0x000fc8000fffe1ff */
[----:B------:R-:W-:Y:S02]  /*0ec0*/  @!UP0 USHF.L.U32 UR5, UR4, 0xb, URZ ;  /* 0x0000000b04058899 */ /* 0x000fe400080006ff */
[----:B------:R-:W-:Y:S02]  /*0ed0*/  @!UP0 USHF.L.U32 UR4, UR4, 0x1, URZ ;  /* 0x0000000104048899 */ /* 0x000fe400080006ff */
[----:B---3--:R-:W-:Y:S01]  /*0ee0*/  @!UP0 ULEA UR6, UR7, UR6, 0x18 ;  /* 0x0000000607068291 */ /* 0x008fe2000f8ec0ff */
[----:B------:R-:W2:Y:S01]  /*0ef0*/  LDCU UR7, c[0x0][0x36c] ;  /* 0x00006d80ff0777ac */ /* 0x000ea20008000800 */
[----:B------:R-:W-:Y:S01]  /*0f00*/  VOTEU.ALL UP0, P0 ;  /* 0x0000000000ff7886 */ /* 0x000fe20000000000 */
[----:B------:R-:W3:Y:S09]  /*0f10*/  FENCE.VIEW.ASYNC.S ;  /* 0x00000000000073c6 */ /* 0x000ef20000000000 */
[----:B---3--:R3:W4:Y:S01]  /*0f20*/  @!UP0 SYNCS.EXCH.64 URZ, [UR6+0x150], UR4 ;  /* 0x0001500406ff85b2 */ /* 0x0087220008000100 */
[----:B--2---:R-:W-:-:S09]  /*0f30*/  UISETP.EQ.U32.AND UP6, UPT, UR7, 0x1, UPT ;  /* 0x000000010700788c */ /* 0x004fd2000bfc2070 */
[----:B---3--:R-:W-:Y:S05]  /*0f40*/  BRA.U !UP6, `(.L_x_15) ;  /* 0x000000010e087547 */ /* 0x008fea000b800000 */
[----:B-1--4-:R-:W-:Y:S01]  /*0f50*/  UCGABAR_ARV ;  /* 0x00000000000079c7 */ /* 0x012fe20008000000 */
[----:B------:R-:W-:Y:S05]  /*0f60*/  BRA `(.L_x_16) ;  /* 0x0000000000047947 */ /* 0x000fea0003800000 */
.L_x_15:
[----:B-1--4-:R-:W-:Y:S01]  /*0f70*/  NOP ;  /* 0x0000000000007918 */ /* 0x012fe20000000000 */
.L_x_16:
[----:B------:R-:W1:Y:S01]  /*0f80*/  S2UR UR25, SR_CTAID.X ;  /* 0x00000000001979c3 */ /* 0x000e620000002500 */
[----:B------:R-:W-:-:S05]  /*0f90*/  CS2R.32 R87, SR_CgaSize ;  /* 0x0000000000577805 */ /* 0x000fca0000008a00 */
[----:B------:R-:W-:-:S05]  /*0fa0*/  IMAD R87, R87, -0xa0, RZ ;  /* 0xffffff6057577824 */ /* 0x000fca00078e02ff */
[----:B------:R-:W-:-:S14]  /*0fb0*/  R2UR UR5, R87 ;  /* 0x00000000570572ca */ /* 0x000fdc00000e0000 */
[----:B------:R-:W2:Y:S01]  /*0fc0*/  LDCU UR5, c[0x0][UR5+0x2b0] ;  /* 0x00005600050577ac */ /* 0x000ea20008000800 */
[----:B------:R-:W-:-:S05]  /*0fd0*/  CS2R.32 R87, SR_CgaSize ;  /* 0x0000000000577805 */ /* 0x000fca0000008a00 */
[----:B------:R-:W-:-:S05]  /*0fe0*/  IMAD R87, R87, -0xa0, RZ ;  /* 0xffffff6057577824 */ /* 0x000fca00078e02ff */
[----:B------:R-:W-:-:S14]  /*0ff0*/  R2UR UR4, R87 ;  /* 0x00000000570472ca */ /* 0x000fdc00000e0000 */
[----:B------:R-:W3:Y:S01]  /*1000*/  LDCU UR4, c[0x0][UR4+0x2b4] ;  /* 0x00005680040477ac */ /* 0x000ee20008000800 */
[----:B------:R-:W4:Y:S01]  /*1010*/  S2UR UR32, SR_CTAID.Y ;  /* 0x00000000002079c3 */ /* 0x000f220000002600 */
[----:B------:R-:W-:-:S05]  /*1020*/  CS2R.32 R87, SR_CgaSize ;  /* 0x0000000000577805 */ /* 0x000fca0000008a00 */
[----:B------:R-:W-:-:S05]  /*1030*/  IMAD R87, R87, -0xa0, RZ ;  /* 0xffffff6057577824 */ /* 0x000fca00078e02ff */
[----:B------:R-:W-:-:S14]  /*1040*/  R2UR UR7, R87 ;  /* 0x00000000570772ca */ /* 0x000fdc00000e0000 */
[----:B------:R-:W3:Y:S01]  /*1050*/  LDCU UR7, c[0x0][UR7+0x2a0] ;  /* 0x00005400070777ac */ /* 0x000ee20008000800 */
[----:B------:R-:W-:-:S05]  /*1060*/  CS2R.32 R87, SR_CgaSize ;  /* 0x0000000000577805 */ /* 0x000fca0000008a00 */
[----:B------:R-:W-:-:S05]  /*1070*/  IMAD R87, R87, -0xa0, RZ ;  /* 0xffffff6057577824 */ /* 0x000fca00078e02ff */
[----:B------:R-:W-:-:S14]  /*1080*/  R2UR UR8, R87 ;  /* 0x00000000570872ca */ /* 0x000fdc00000e0000 */
[----:B------:R-:W3:Y:S01]  /*1090*/  LDCU UR8, c[0x0][UR8+0x2a4] ;  /* 0x00005480080877ac */ /* 0x000ee20008000800 */
[----:B------:R-:W3:Y:S01]  /*10a0*/  S2UR UR9, SR_CgaCtaId ;  /* 0x00000000000979c3 */ /* 0x000ee20000008800 */
[----:B------:R-:W-:Y:S01]  /*10b0*/  UISETP.GT.U32.AND UP0, UPT, UR47, 0xffff, UPT ;  /* 0x0000ffff2f00788c */ /* 0x000fe2000bf04070 */
[----:B------:R-:W3:Y:S01]  /*10c0*/  LDCU UR23, c[0x0][0xb24] ;  /* 0x00016480ff1777ac */ /* 0x000ee20008000800 */
[----:B------:R-:W3:Y:S01]  /*10d0*/  LDCU UR45, c[0x0][0xb24] ;  /* 0x00016480ff2d77ac */ /* 0x000ee20008000800 */
[----:B-1----:R-:W-:Y:S01]  /*10e0*/  I2FP.F32.U32 R3, UR25 ;  /* 0x0000001900037c45 */ /* 0x002fe20008201000 */
[----:B------:R-:W1:Y:S04]  /*10f0*/  LDCU UR27, c[0x0][0xb30] ;  /* 0x00016600ff1b77ac */ /* 0x000e680008000800 */
[----:B--2---:R-:W-:Y:S01]  /*1100*/  FMUL R3, R3, UR5 ;  /* 0x0000000503037c20 */ /* 0x004fe20008400000 */
[----:B------:R-:W-:Y:S01]  /*1110*/  USEL UR5, UR47, 0xffff, !UP0 ;  /* 0x0000ffff2f057887 */ /* 0x000fe2000c000000 */
[----:B----4-:R-:W-:Y:S01]  /*1120*/  I2FP.F32.U32 R2, UR32 ;  /* 0x0000002000027c45 */ /* 0x010fe20008201000 */
[----:B------:R-:W-:-:S03]  /*1130*/  UMOV UR11, 0x55 ;  /* 0x00000055000b7882 */ /* 0x000fc60000000000 */
[----:B------:R-:W2:Y:S01]  /*1140*/  F2I.U32.TRUNC.NTZ R3, R3 ;  /* 0x0000000300037305 */ /* 0x000ea2000020f000 */
[----:B------:R-:W-:Y:S01]  /*1150*/  ULOP3.LUT UR24, UR5, 0xffff, URZ, 0xc0, !UPT ;  /* 0x0000ffff05187892 */ /* 0x000fe2000f8ec0ff */
[----:B---3--:R-:W-:Y:S01]  /*1160*/  FMUL R2, R2, UR4 ;  /* 0x0000000402027c20 */ /* 0x008fe20008400000 */
[----:B------:R-:W-:-:S05]  /*1170*/  USHF.L.U32 UR28, UR9, 0x9, URZ ;  /* 0x00000009091c7899 */ /* 0x000fca00080006ff */
[----:B------:R-:W3:Y:S01]  /*1180*/  F2I.U32.TRUNC.NTZ R2, R2 ;  /* 0x0000000200027305 */ /* 0x000ee2000020f000 */
[----:B--2---:R-:W-:Y:S02]  /*1190*/  R2UR UR4, R3 ;  /* 0x00000000030472ca */ /* 0x004fe400000e0000 */
[----:B------:R-:W-:Y:S02]  /*11a0*/  PRMT R3, RZ, 0x7610, R3 ;  /* 0x00007610ff037816 */ /* 0x000fe40000000003 */
[----:B---3--:R-:W-:Y:S02]  /*11b0*/  R2UR UR6, R2 ;  /* 0x00000000020672ca */ /* 0x008fe400000e0000 */
[----:B------:R-:W-:-:S07]  /*11c0*/  PRMT R2, RZ, 0x7610, R2 ;  /* 0x00007610ff027816 */ /* 0x000fce0000000002 */
[----:B------:R-:W-:-:S04]  /*11d0*/  UIADD3 UR5, UPT, UPT, -UR4, URZ, URZ ;  /* 0x000000ff04057290 */ /* 0x000fc8000fffe1ff */
[----:B------:R-:W-:Y:S02]  /*11e0*/  UIMAD UR5, UR7, UR5, UR25 ;  /* 0x00000005070572a4 */ /* 0x000fe4000f8e0219 */
[----:B------:R-:W-:-:S04]  /*11f0*/  UIADD3 UR4, UPT, UPT, -UR6, URZ, URZ ;  /* 0x000000ff06047290 */ /* 0x000fc8000fffe1ff */
[----:B------:R-:W-:Y:S01]  /*1200*/  IMAD.U32 R87, RZ, RZ, UR5 ;  /* 0x00000005ff577e24 */ /* 0x000fe2000f8e00ff */
[----:B------:R-:W-:-:S06]  /*1210*/  UIMAD UR4, UR8, UR4, UR32 ;  /* 0x00000004080472a4 */ /* 0x000fcc000f8e0220 */
[----:B------:R-:W-:Y:S01]  /*1220*/  IMAD.U32 R86, RZ, RZ, UR4 ;  /* 0x00000004ff567e24 */ /* 0x000fe2000f8e00ff */
[----:B-1----:R-:W-:Y:S06]  /*1230*/  BRA.U UP5, `(.L_x_17) ;  /* 0x0000000105647547 */ /* 0x002fec000b800000 */
[----:B------:R-:W-:Y:S02]  /*1240*/  R2UR UR4, R87 ;  /* 0x00000000570472ca */ /* 0x000fe400000e0000 */
[----:B------:R-:W-:-:S11]  /*1250*/  R2UR UR12, R86 ;  /* 0x00000000560c72ca */ /* 0x000fd600000e0000 */
[----:B------:R-:W-:Y:S02]  /*1260*/  UISETP.GT.U32.AND UP0, UPT, UR4, 0x1, UPT ;  /* 0x000000010400788c */ /* 0x000fe4000bf04070 */
[----:B------:R-:W-:Y:S02]  /*1270*/  ULOP3.LUT UR10, UR4, 0xfffffffe, URZ, 0xc0, !UPT ;  /* 0xfffffffe040a7892 */ /* 0x000fe4000f8ec0ff */
[----:B------:R-:W-:Y:S02]  /*1280*/  UISETP.NE.AND UP3, UPT, UR12, URZ, UP0 ;  /* 0x000000ff0c00728c */ /* 0x000fe40008765270 */
[----:B------:R-:W-:Y:S02]  /*1290*/  UISETP.NE.AND UP2, UPT, UR12, 0x1, UP0 ;  /* 0x000000010c00788c */ /* 0x000fe40008745270 */
[----:B------:R-:W-:Y:S02]  /*12a0*/  UISETP.NE.AND UP1, UPT, UR12, 0x2, UP0 ;  /* 0x000000020c00788c */ /* 0x000fe40008725270 */
[----:B------:R-:W-:-:S02]  /*12b0*/  UISETP.NE.AND UP0, UPT, UR12, 0x3, UP0 ;  /* 0x000000030c00788c */ /* 0x000fc40008705270 */
[----:B------:R-:W-:Y:S02]  /*12c0*/  USEL UR6, URZ, 0x1, UP3 ;  /* 0x00000001ff067887 */ /* 0x000fe40009800000 */
[----:B------:R-:W-:Y:S02]  /*12d0*/  USEL UR5, URZ, 0x4, UP2 ;  /* 0x00000004ff057887 */ /* 0x000fe40009000000 */
[----:B------:R-:W-:Y:S02]  /*12e0*/  USEL UR4, URZ, 0x10, UP1 ;  /* 0x00000010ff047887 */ /* 0x000fe40008800000 */
[----:B------:R-:W-:Y:S02]  /*12f0*/  USEL UR9, URZ, 0x40, UP0 ;  /* 0x00000040ff097887 */ /* 0x000fe40008000000 */
[----:B------:R-:W-:Y:S02]  /*1300*/  USEL UR8, URZ, 0x2, UP3 ;  /* 0x00000002ff087887 */ /* 0x000fe40009800000 */
[----:B------:R-:W-:-:S02]  /*1310*/  UIADD3 UR4, UPT, UPT, UR4, UR5, UR6 ;  /* 0x0000000504047290 */ /* 0x000fc4000fffe006 */
[----:B------:R-:W-:Y:S02]  /*1320*/  USEL UR6, URZ, 0x20, UP1 ;  /* 0x00000020ff067887 */ /* 0x000fe40008800000 */
[----:B------:R-:W-:Y:S02]  /*1330*/  USEL UR7, URZ, 0x8, UP2 ;  /* 0x00000008ff077887 */ /* 0x000fe40009000000 */
[----:B------:R-:W-:Y:S02]  /*1340*/  UIADD3 UR5, UPT, UPT, UR8, UR9, UR4 ;  /* 0x0000000908057290 */ /* 0x000fe4000fffe004 */
[----:B------:R-:W-:Y:S02]  /*1350*/  ULEA UR4, UR12, UR10, 0x1 ;  /* 0x0000000a0c047291 */ /* 0x000fe4000f8e08ff */
[----:B------:R-:W-:Y:S02]  /*1360*/  USEL UR8, URZ, 0x80, UP0 ;  /* 0x00000080ff087887 */ /* 0x000fe40008000000 */
[----:B------:R-:W-:-:S03]  /*1370*/  UIADD3 UR5, UPT, UPT, UR6, UR7, UR5 ;  /* 0x0000000706057290 */ /* 0x000fc6000fffe005 */
[----:B------:R-:W-:Y:S01]  /*1380*/  UMOV UR6, 0x3 ;  /* 0x0000000300067882 */ /* 0x000fe20000000000 */
[----:B------:R-:W-:Y:S02]  /*1390*/  UIADD3 UR5, UPT, UPT, UR5, UR8, URZ ;  /* 0x0000000805057290 */ /* 0x000fe4000fffe0ff */
[----:B------:R-:W-:-:S04]  /*13a0*/  USHF.L.U32 UR4, UR6, UR4, URZ ;  /* 0x0000000406047299 */ /* 0x000fc800080006ff */
[----:B------:R-:W-:Y:S02]  /*13b0*/  IMAD.U32 R3, RZ, RZ, UR5 ;  /* 0x00000005ff037e24 */ /* 0x000fe4000f8e00ff */
[----:B------:R-:W-:-:S07]  /*13c0*/  IMAD.U32 R2, RZ, RZ, UR4 ;  /* 0x00000004ff027e24 */ /* 0x000fce000f8e00ff */
.L_x_17:
[----:B------:R-:W1:Y:S01]  /*13d0*/  S2UR UR36, SR_CTAID.Z ;  /* 0x00000000002479c3 */ /* 0x000e620000002700 */
[----:B------:R-:W-:Y:S02]  /*13e0*/  UISETP.GE.AND UP0, UPT, UR23, 0x1, UPT ;  /* 0x000000011700788c */ /* 0x000fe4000bf06270 */
[----:B------:R-:W-:Y:S02]  /*13f0*/  UISETP.NE.AND UP3, UPT, UR22, 0x2, UPT ;  /* 0x000000021600788c */ /* 0x000fe4000bf65270 */
[----:B------:R-:W-:Y:S02]  /*1400*/  ULOP3.LUT UR28, UR28, 0xc00, URZ, 0xc0, !UPT ;  /* 0x00000c001c1c7892 */ /* 0x000fe4000f8ec0ff */
[----:B------:R-:W-:Y:S01]  /*1410*/  USHF.L.U32 UR24, UR11, UR24, URZ ;  /* 0x000000180b187299 */ /* 0x000fe200080006ff */
[----:B------:R-:W-:Y:S02]  /*1420*/  UMOV UR20, UR25 ;  /* 0x0000001900147c82 */ /* 0x000fe40008000000 */
[----:B------:R-:W-:Y:S09]  /*1430*/  BRA.U !UP0, `(.L_x_18) ;  /* 0x0000000108d47547 */ /* 0x000ff2000b800000 */
[----:B------:R-:W2:Y:S01]  /*1440*/  LDCU.128 UR12, c[0x0][0xb10] ;  /* 0x00016200ff0c77ac */ /* 0x000ea20008000c00 */
[----:B------:R-:W3:Y:S01]  /*1450*/  LDCU UR6, c[0x0][0x370] ;  /* 0x00006e00ff0677ac */ /* 0x000ee20008000800 */
[----:B------:R-:W4:Y:S01]  /*1460*/  LDCU UR5, c[0x0][0x374] ;  /* 0x00006e80ff0577ac */ /* 0x000f220008000800 */
[----:B------:R-:W1:Y:S01]  /*1470*/  LDCU UR26, c[0x0][0xb0c] ;  /* 0x00016180ff1a77ac */ /* 0x000e620008000800 */
[----:B------:R-:W1:Y:S01]  /*1480*/  LDCU UR4, c[0x0][0xb20] ;  /* 0x00016400ff0477ac */ /* 0x000e620008000800 */
[----:B------:R-:W1:Y:S01]  /*1490*/  LDCU.64 UR8, c[0x0][0xb28] ;  /* 0x00016500ff0877ac */ /* 0x000e620008000a00 */
[----:B--2---:R-:W-:Y:S02]  /*14a0*/  UISETP.NE.AND UP0, UPT, UR14, 0x1, UPT ;  /* 0x000000010e00788c */ /* 0x004fe4000bf05270 */
[----:B----4-:R-:W-:Y:S02]  /*14b0*/  UIMAD.WIDE.U32 UR10, UR5, UR15, URZ ;  /* 0x0000000f050a72a5 */ /* 0x010fe4000f8e00ff */
[----:B---3--:R-:W-:-:S02]  /*14c0*/  UIMAD.WIDE.U32 UR18, UR6, UR12, URZ ;  /* 0x0000000c061272a5 */ /* 0x008fc4000f8e00ff */
[----:B-1----:R-:W-:Y:S02]  /*14d0*/  UISETP.NE.AND UP1, UPT, UR26, 0x1, UPT ;  /* 0x000000011a00788c */ /* 0x002fe4000bf25270 */
[----:B------:R-:W-:Y:S01]  /*14e0*/  UISETP.NE.AND UP2, UPT, UR23, 0x1, UPT ;  /* 0x000000011700788c */ /* 0x000fe2000bf45270 */
[----:B------:R-:W-:Y:S02]  /*14f0*/  UMOV UR10, UR11 ;  /* 0x0000000b000a7c82 */ /* 0x000fe40008000000 */
[----:B------:R-:W-:Y:S01]  /*1500*/  UMOV UR18, UR19 ;  /* 0x0000001300127c82 */ /* 0x000fe20008000000 */
[----:B------:R-:W-:Y:S02]  /*1510*/  @UP0 USHF.R.U32.HI UR5, URZ, UR4, UR10 ;  /* 0x00000004ff050299 */ /* 0x000fe4000801160a */
[----:B------:R-:W-:Y:S02]  /*1520*/  UIMAD.WIDE.U32 UR20, UR32, UR15, URZ ;  /* 0x0000000f201472a5 */ /* 0x000fe4000f8e00ff */
[----:B------:R-:W-:-:S02]  /*1530*/  UIMAD.WIDE.U32 UR10, UR5, UR8, URZ ;  /* 0x00000008050a72a5 */ /* 0x000fc4000f8e00ff */
[----:B------:R-:W-:Y:S02]  /*1540*/  @UP1 USHF.R.U32.HI UR6, URZ, UR13, UR18 ;  /* 0x0000000dff061299 */ /* 0x000fe40008011612 */
[----:B------:R-:W-:Y:S02]  /*1550*/  UIMAD.WIDE.U32 UR16, UR25, UR12, URZ ;  /* 0x0000000c191072a5 */ /* 0x000fe4000f8e00ff */
[----:B------:R-:W-:Y:S01]  /*1560*/  UIMAD.WIDE.U32 UR18, UR6, UR8, URZ ;  /* 0x00000008061272a5 */ /* 0x000fe2000f8e00ff */
[----:B------:R-:W-:Y:S01]  /*1570*/  UMOV UR20, UR21 ;  /* 0x0000001500147c82 */ /* 0x000fe20008000000 */
[----:B------:R-:W-:Y:S01]  /*1580*/  UMOV UR10, UR11 ;  /* 0x0000000b000a7c82 */ /* 0x000fe20008000000 */
[----:B------:R-:W-:Y:S02]  /*1590*/  USHF.R.U32.HI UR20, URZ, UR4, UR20 ;  /* 0x00000004ff147299 */ /* 0x000fe40008011614 */
[----:B------:R-:W-:Y:S02]  /*15a0*/  @UP2 USHF.R.U32.HI UR5, URZ, UR9, UR10 ;  /* 0x00000009ff052299 */ /* 0x000fe4000801160a */
[----:B------:R-:W-:Y:S01]  /*15b0*/  UMOV UR7, UR19 ;  /* 0x0000001300077c82 */ /* 0x000fe20008000000 */
[----:B------:R-:W-:Y:S01]  /*15c0*/  UMOV UR16, UR17 ;  /* 0x0000001100107c82 */ /* 0x000fe20008000000 */
[----:B------:R-:W-:-:S02]  /*15d0*/  @UP2 USHF.R.U32.HI UR6, URZ, UR9, UR7 ;  /* 0x00000009ff062299 */ /* 0x000fc40008011607 */
[----:B------:R-:W-:Y:S02]  /*15e0*/  USHF.R.U32.HI UR16, URZ, UR13, UR16 ;  /* 0x0000000dff107299 */ /* 0x000fe40008011610 */
[----:B------:R-:W-:Y:S02]  /*15f0*/  USEL UR4, UR32, UR20, !UP0 ;  /* 0x0000001420047287 */ /* 0x000fe4000c000000 */
[----:B------:R-:W-:Y:S02]  /*1600*/  UIMAD UR7, UR5, UR23, URZ ;  /* 0x00000017050772a4 */ /* 0x000fe4000f8e02ff */
[----:B------:R-:W-:Y:S02]  /*1610*/  USEL UR5, UR25, UR16, !UP1 ;  /* 0x0000001019057287 */ /* 0x000fe4000c800000 */
[----:B------:R-:W-:Y:S02]  /*1620*/  UIMAD UR12, UR6, UR23, URZ ;  /* 0x00000017060c72a4 */ /* 0x000fe4000f8e02ff */
[----:B------:R-:W-:-:S02]  /*1630*/  UISETP.GE.AND UP0, UPT, UR4, UR7, UPT ;  /* 0x000000070400728c */ /* 0x000fc4000bf06270 */
[----:B------:R-:W-:Y:S02]  /*1640*/  UIMAD.WIDE.U32 UR10, UR4, UR8, URZ ;  /* 0x00000008040a72a5 */ /* 0x000fe4000f8e00ff */
[----:B------:R-:W-:Y:S02]  /*1650*/  UISETP.GE.OR UP0, UPT, UR5, UR12, UP0 ;  /* 0x0000000c0500728c */ /* 0x000fe40008706670 */
[----:B------:R-:W-:Y:S02]  /*1660*/  UIMAD.WIDE.U32 UR12, UR5, UR8, URZ ;  /* 0x00000008050c72a5 */ /* 0x000fe4000f8e00ff */
[----:B------:R-:W-:Y:S01]  /*1670*/  UIADD3 UR10, UPT, UPT, -UR4, URZ, URZ ;  /* 0x000000ff040a7290 */ /* 0x000fe2000fffe1ff */
[----:B------:R-:W-:Y:S01]  /*1680*/  UMOV UR8, UR11 ;  /* 0x0000000b00087c82 */ /* 0x000fe20008000000 */
[----:B------:R-:W-:Y:S02]  /*1690*/  UIADD3 UR20, UPT, UPT, -UR5, URZ, URZ ;  /* 0x000000ff05147290 */ /* 0x000fe4000fffe1ff */
[----:B------:R-:W-:-:S03]  /*16a0*/  USHF.R.U32.HI UR8, URZ, UR9, UR8 ;  /* 0x00000009ff087299 */ /* 0x000fc60008011608 */
[----:B------:R-:W-:Y:S01]  /*16b0*/  @!UP0 UMOV UR7, UR13 ;  /* 0x0000000d00078c82 */ /* 0x000fe20008000000 */
[----:B------:R-:W-:Y:S02]  /*16c0*/  UIMAD UR32, UR14, UR10, UR32 ;  /* 0x0000000a0e2072a4 */ /* 0x000fe4000f8e0220 */
[----:B------:R-:W-:Y:S02]  /*16d0*/  USEL UR8, UR4, UR8, !UP2 ;  /* 0x0000000804087287 */ /* 0x000fe4000d000000 */
[----:B------:R-:W-:Y:S02]  /*16e0*/  @!UP0 USHF.R.U32.HI UR7, URZ, UR9, UR7 ;  /* 0x00000009ff078299 */ /* 0x000fe40008011607 */
[----:B------:R-:W-:Y:S02]  /*16f0*/  UIADD3 UR9, UPT, UPT, -UR8, URZ, URZ ;  /* 0x000000ff08097290 */ /* 0x000fe4000fffe1ff */
[----:B------:R-:W-:Y:S02]  /*1700*/  @!UP0 USEL UR7, UR5, UR7, !UP2 ;  /* 0x0000000705078287 */ /* 0x000fe4000d000000 */
[----:B------:R-:W-:-:S02]  /*1710*/  UIMAD UR9, UR23, UR9, UR4 ;  /* 0x00000009170972a4 */ /* 0x000fc4000f8e0204 */
[----:B------:R-:W-:Y:S02]  /*1720*/  @!UP0 UIADD3 UR8, UPT, UPT, UR8, -UR7, URZ ;  /* 0x8000000708088290 */ /* 0x000fe4000fffe0ff */
[----:B------:R-:W-:Y:S02]  /*1730*/  @!UP0 UIMAD UR6, UR9, UR6, UR7 ;  /* 0x00000006090682a4 */ /* 0x000fe4000f8e0207 */
[----:B------:R-:W-:Y:S02]  /*1740*/  @!UP0 UIMAD UR4, UR8, UR23, UR5 ;  /* 0x00000017080482a4 */ /* 0x000fe4000f8e0205 */
[----:B------:R-:W-:Y:S02]  /*1750*/  UIMAD UR20, UR26, UR20, UR25 ;  /* 0x000000141a1472a4 */ /* 0x000fe4000f8e0219 */
[----:B------:R-:W-:Y:S01]  /*1760*/  UIMAD UR32, UR4, UR14, UR32 ;  /* 0x0000000e042072a4 */ /* 0x000fe2000f8e0220 */
[----:B------:R-:W-:Y:S02]  /*1770*/  @!UP0 UMOV UR5, UR6 ;  /* 0x0000000600058c82 */ /* 0x000fe40008000000 */
[----:B------:R-:W-:-:S12]  /*1780*/  UIMAD UR20, UR5, UR26, UR20 ;  /* 0x0000001a051472a4 */ /* 0x000fd8000f8e0214 */
.L_x_18:
[----:B------:R-:W-:-:S09]  /*1790*/  UISETP.NE.AND UP0, UPT, UR27, 0x1, UPT ;  /* 0x000000011b00788c */ /* 0x000fd2000bf05270 */
[----:B------:R-:W-:Y:S05]  /*17a0*/  BRA.U UP0, `(.L_x_19) ;  /* 0x0000000100447547 */ /* 0x000fea000b800000 */
[----:B------:R-:W2:Y:S01]  /*17b0*/  LDCU.128 UR8, c[0x0][0xb10] ;  /* 0x00016200ff0877ac */ /* 0x000ea20008000c00 */
[----:B------:R-:W3:Y:S01]  /*17c0*/  LDCU UR12, c[0x0][0xb0c] ;  /* 0x00016180ff0c77ac */ /* 0x000ee20008000800 */
[----:B------:R-:W4:Y:S01]  /*17d0*/  LDCU UR13, c[0x0][0xb20] ;  /* 0x00016400ff0d77ac */ /* 0x000f220008000800 */
[----:B--2---:R-:W-:Y:S02]  /*17e0*/  UIMAD.WIDE.U32 UR6, UR20, UR8, URZ ;  /* 0x00000008140672a5 */ /* 0x004fe4000f8e00ff */
[----:B------:R-:W-:Y:S02]  /*17f0*/  UIMAD.WIDE.U32 UR4, UR32, UR11, URZ ;  /* 0x0000000b200472a5 */ /* 0x000fe4000f8e00ff */
[----:B---3--:R-:W-:Y:S02]  /*1800*/  UISETP.NE.AND UP1, UPT, UR12, 0x1, UPT ;  /* 0x000000010c00788c */ /* 0x008fe4000bf25270 */
[----:B------:R-:W-:Y:S01]  /*1810*/  UISETP.NE.AND UP0, UPT, UR10, 0x1, UPT ;  /* 0x000000010a00788c */ /* 0x000fe2000bf05270 */
[----:B------:R-:W-:-:S02]  /*1820*/  UMOV UR6, UR7 ;  /* 0x0000000700067c82 */ /* 0x000fc40008000000 */
[----:B------:R-:W-:Y:S01]  /*1830*/  UMOV UR4, UR5 ;  /* 0x0000000500047c82 */ /* 0x000fe20008000000 */
[----:B------:R-:W-:Y:S02]  /*1840*/  USHF.R.U32.HI UR6, URZ, UR9, UR6 ;  /* 0x00000009ff067299 */ /* 0x000fe40008011606 */
[----:B----4-:R-:W-:Y:S02]  /*1850*/  USHF.R.U32.HI UR4, URZ, UR13, UR4 ;  /* 0x0000000dff047299 */ /* 0x010fe40008011604 */
[----:B------:R-:W-:Y:S02]  /*1860*/  USEL UR5, UR20, UR6, !UP1 ;  /* 0x0000000614057287 */ /* 0x000fe4000c800000 */
[----:B------:R-:W-:-:S04]  /*1870*/  USEL UR4, UR32, UR4, !UP0 ;  /* 0x0000000420047287 */ /* 0x000fc8000c000000 */
[----:B------:R-:W-:Y:S02]  /*1880*/  UIADD3 UR6, UPT, UPT, -UR4, UR5, URZ ;  /* 0x0000000504067290 */ /* 0x000fe4000fffe1ff */
[----:B------:R-:W-:Y:S02]  /*1890*/  UIADD3 UR4, UPT, UPT, UR4, -UR5, URZ ;  /* 0x8000000504047290 */ /* 0x000fe4000fffe0ff */
[----:B------:R-:W-:Y:S02]  /*18a0*/  UIMAD UR32, UR6, UR10, UR32 ;  /* 0x0000000a062072a4 */ /* 0x000fe4000f8e0220 */
[----:B------:R-:W-:-:S12]  /*18b0*/  UIMAD UR20, UR4, UR12, UR20 ;  /* 0x0000000c041472a4 */ /* 0x000fd8000f8e0214 */
.L_x_19:
[----:B------:R-:W-:Y:S05]  /*18c0*/  BRA.U !UP6, `(.L_x_20) ;  /* 0x000000010e0c7547 */ /* 0x000fea000b800000 */
[----:B------:R-:W-:Y:S01]  /*18d0*/  UCGABAR_WAIT ;  /* 0x0000000000007dc7 */ /* 0x000fe20008000000 */
[----:B------:R-:W-:Y:S01]  /*18e0*/  CCTL.IVALL ;  /* 0x00000000ff00798f */ /* 0x000fe20002000000 */
[----:B------:R-:W-:Y:S05]  /*18f0*/  BRA `(.L_x_21) ;  /* 0x0000000000047947 */ /* 0x000fea0003800000 */
.L_x_20:
[----:B------:R-:W-:Y:S06]  /*1900*/  BAR.SYNC.DEFER_BLOCKING 0x0 ;  /* 0x0000000000007b1d */ /* 0x000fec0000010000 */
.L_x_21:
[----:B------:R-:W-:Y:S05]  /*1910*/  BRA.U UP3, `(.L_x_22) ;  /* 0x0000001503807547 */ /* 0x000fea000b800000 */
[----:B------:R-:W2:Y:S01]  /*1920*/  LDCU UR6, c[0x0][0x38c] ;  /* 0x00007180ff0677ac */ /* 0x000ea20008000800 */
[----:B------:R-:W3:Y:S01]  /*1930*/  S2UR UR8, SR_CgaCtaId ;  /* 0x00000000000879c3 */ /* 0x000ee20000008800 */
[----:B------:R-:W-:Y:S01]  /*1940*/  PLOP3.LUT P1, PT, PT, PT, UP4, 0x80, 0x8 ;  /* 0x000000000008781c */ /* 0x000fe20003f2f048 */
[----:B------:R-:W-:Y:S01]  /*1950*/  IMAD.MOV.U32 R12, RZ, RZ, 0x1 ;  /* 0x00000001ff0c7424 */ /* 0x000fe200078e00ff */
[----:B------:R-:W-:Y:S01]  /*1960*/  UMOV UR13, 0x400 ;  /* 0x00000400000d7882 */ /* 0x000fe20000000000 */
[----:B------:R-:W-:Y:S01]  /*1970*/  USHF.L.U32 UR7, UR25, 0x6, URZ ;  /* 0x0000000619077899 */ /* 0x000fe200080006ff */
[----:B------:R-:W-:Y:S01]  /*1980*/  ISETP.NE.AND P2, PT, R0, RZ, P3 ;  /* 0x000000ff0000720c */ /* 0x000fe20001f45270 */
[----:B------:R-:W-:Y:S01]  /*1990*/  USHF.L.U32 UR46, UR25, 0x7, URZ ;  /* 0x00000007192e7899 */ /* 0x000fe200080006ff */
[----:B------:R-:W-:Y:S01]  /*19a0*/  PLOP3.LUT P1, PT, P1, PT, PT, 0x8, 0x80 ;  /* 0x000000000080781c */ /* 0x000fe20000f2e170 */
[----:B------:R-:W-:Y:S01]  /*19b0*/  UISETP.NE.AND UP1, UPT, UR22, URZ, UPT ;  /* 0x000000ff1600728c */ /* 0x000fe2000bf25270 */
[----:B------:R-:W-:Y:S01]  /*19c0*/  CS2R R10, SRZ ;  /* 0x00000000000a7805 */ /* 0x000fe2000001ff00 */
[----:B------:R-:W-:Y:S01]  /*19d0*/  IMAD.MOV.U32 R9, RZ, RZ, RZ ;  /* 0x000000ffff097224 */ /* 0x000fe200078e00ff */
[----:B------:R-:W4:Y:S01]  /*19e0*/  LDCU UR39, c[0x0][0x370] ;  /* 0x00006e00ff2777ac */ /* 0x000f220008000800 */
[----:B------:R-:W-:Y:S01]  /*19f0*/  IMAD.MOV.U32 R8, RZ, RZ, 0x1 ;  /* 0x00000001ff087424 */ /* 0x000fe200078e00ff */
[----:B------:R-:W1:Y:S01]  /*1a00*/  LDCU.64 UR26, c[0x0][0x348] ;  /* 0x00006900ff1a77ac */ /* 0x000e620008000a00 */
[----:B--2---:R-:W-:-:S02]  /*1a10*/  UIADD3 UR5, UPT, UPT, UR6, 0x3f, URZ ;  /* 0x0000003f06057890 */ /* 0x004fc4000fffe0ff */
[----:B------:R-:W-:Y:S02]  /*1a20*/  UIADD3 UR47, UPT, UPT, UR6, 0x7e, URZ ;  /* 0x0000007e062f7890 */ /* 0x000fe4000fffe0ff */
[----:B------:R-:W-:Y:S02]  /*1a30*/  USHF.R.S32.HI UR4, URZ, 0x1f, UR5 ;  /* 0x0000001fff047899 */ /* 0x000fe40008011405 */
[----:B---3--:R-:W-:Y:S02]  /*1a40*/  ULEA UR13, UR8, UR13, 0x18 ;  /* 0x0000000d080d7291 */ /* 0x008fe4000f8ec0ff */
[----:B------:R-:W-:Y:S02]  /*1a50*/  ULEA.HI UR4, UR4, UR5, URZ, 0x6 ;  /* 0x0000000504047291 */ /* 0x000fe4000f8f30ff */
[----:B------:R-:W-:Y:S02]  /*1a60*/  ULOP3.LUT UR5, UR7, 0x40, URZ, 0xc0, !UPT ;  /* 0x0000004007057892 */ /* 0x000fe4000f8ec0ff */
[----:B------:R-:W-:-:S02]  /*1a70*/  USHF.R.S32.HI UR41, URZ, 0x6, UR4 ;  /* 0x00000006ff297899 */ /* 0x000fc40008011404 */
[----:B------:R-:W-:Y:S02]  /*1a80*/  UIADD3 UR4, UPT, UPT, UR6, -0x1, URZ ;  /* 0xffffffff06047890 */ /* 0x000fe4000fffe0ff */
[----:B------:R-:W-:Y:S02]  /*1a90*/  UISETP.LT.U32.AND UP0, UPT, UR41, 0x8, UPT ;  /* 0x000000082900788c */ /* 0x000fe4000bf01070 */
[----:B------:R-:W-:Y:S02]  /*1aa0*/  UISETP.GE.U32.AND UP2, UPT, UR4, -0x7f, UPT ;  /* 0xffffff810400788c */ /* 0x000fe4000bf46070 */
[----:B------:R-:W-:Y:S02]  /*1ab0*/  USEL UR40, UR41, 0x8, UP0 ;  /* 0x0000000829287887 */ /* 0x000fe40008000000 */
[----:B------:R-:W-:Y:S02]  /*1ac0*/  ULEA UR30, UR28, UR13, 0x1 ;  /* 0x0000000d1c1e7291 */ /* 0x000fe4000f8e08ff */
[----:B------:R-:W-:Y:S01]  /*1ad0*/  UIADD3 UR4, UPT, UPT, UR40, -0x1, URZ ;  /* 0xffffffff28047890 */ /* 0x000fe2000fffe0ff */
[----:B------:R-:W2:Y:S04]  /*1ae0*/  LDCU UR38, c[0x0][0x374] ;  /* 0x00006e80ff2677ac */ /* 0x000ea80008000800 */
[----:B------:R-:W-:-:S02]  /*1af0*/  @UP2 UIADD3 UR4, UPT, UPT, UR40, URZ, URZ ;  /* 0x000000ff28042290 */ /* 0x000fc4000fffe0ff */
[----:B------:R-:W-:Y:S02]  /*1b00*/  ULOP3.LUT UR46, UR46, 0x80, URZ, 0xc0, !UPT ;  /* 0x000000802e2e7892 */ /* 0x000fe4000f8ec0ff */
[----:B------:R-:W-:Y:S02]  /*1b10*/  USEL UR21, UR53, 0x2, UP1 ;  /* 0x0000000235157887 */ /* 0x000fe40008800000 */
[----:B------:R-:W-:Y:S02]  /*1b20*/  ULEA.HI UR44, UR28, UR5, URZ, 0x1a ;  /* 0x000000051c2c7291 */ /* 0x000fe4000f8fd0ff */
[----:B------:R-:W-:Y:S02]  /*1b30*/  UIADD3 UR30, UPT, UPT, UR30, 0x8400, URZ ;  /* 0x000084001e1e7890 */ /* 0x000fe4000fffe0ff */
[----:B------:R-:W-:Y:S02]  /*1b40*/  UIADD3 UR43, UPT, UPT, UR41, -UR40, URZ ;  /* 0x80000028292b7290 */ /* 0x000fe4000fffe0ff */
[----:B------:R-:W-:-:S02]  /*1b50*/  UIADD3 UR29, UPT, UPT, UR4, 0x1, URZ ;  /* 0x00000001041d7890 */ /* 0x000fc4000fffe0ff */
[----:B------:R-:W-:Y:S01]  /*1b60*/  UIADD3 UR42, UPT, UPT, -UR4, URZ, URZ ;  /* 0x000000ff042a7290 */ /* 0x000fe2000fffe1ff */
[----:B-12-4-:R-:W-:-:S11]  /*1b70*/  UMOV UR6, URZ ;  /* 0x000000ff00067c82 */ /* 0x016fd60008000000 */
.L_x_42:
[----:B-1----:R-:W1:Y:S02]  /*1b80*/  S2UR UR4, SR_CgaCtaId ;  /* 0x00000000000479c3 */ /* 0x002e640000008800 */
[----:B-1----:R-:W-:-:S09]  /*1b90*/  UISETP.NE.AND UP0, UPT, UR4, URZ, UPT ;  /* 0x000000ff0400728c */ /* 0x002fd2000bf05270 */
[----:B------:R-:W-:Y:S05]  /*1ba0*/  BRA.U UP0, `(.L_x_23) ;  /* 0x0000000100287547 */ /* 0x000fea000b800000 */
[----:B------:R-:W-:Y:S02]  /*1bb0*/  LEA R0, R9, UR13, 0x3 ;  /* 0x0000000d09007c11 */ /* 0x000fe4000f8e18ff */
[----:B------:R-:W-:-:S04]  /*1bc0*/  SHF.L.U32 R3, R8, 0x1f, RZ ;  /* 0x0000001f08037819 */ /* 0x000fc800000006ff */
[----:B------:R-:W1:Y:S02]  /*1bd0*/  SYNCS.PHASECHK.TRANS64.TRYWAIT P0, [R0+URZ+0x140], R3 ;  /* 0x00014003000075a7 */ /* 0x000e6400080011ff */
[----:B-1----:R-:W-:Y:S05]  /*1be0*/  @!P0 BRA `(.L_x_24) ;  /* 0x0000008400488947 */ /* 0x002fea0003800000 */
.L_x_153:
[----:B------:R2:W-:Y:S01]  /*1bf0*/  SYNCS.ARRIVE.TRANS64.A1T0 RZ, [R0+URZ+0x130], RZ ;  /* 0x000130ff00ff79a7 */ /* 0x0005e200081000ff */
[----:B------:R-:W-:-:S05]  /*1c00*/  VIADD R9, R9, 0x1 ;  /* 0x0000000109097836 */ /* 0x000fca0000000000 */
[----:B------:R-:W-:-:S04]  /*1c10*/  ISETP.NE.AND P0, PT, R9, 0x2, PT ;  /* 0x000000020900780c */ /* 0x000fc80003f05270 */
[----:B-1----:R-:W-:Y:S02]  /*1c20*/  SEL R3, RZ, 0x1, P0 ;  /* 0x00000001ff037807 */ /* 0x002fe40000000000 */
[----:B------:R-:W-:Y:S02]  /*1c30*/  SEL R9, R9, RZ, P0 ;  /* 0x000000ff09097207 */ /* 0x000fe40000000000 */
[----:B------:R-:W-:-:S07]  /*1c40*/  LOP3.LUT R8, R8, R3, RZ, 0x3c, !PT ;  /* 0x0000000308087212 */ /* 0x000fce00078e3cff */
.L_x_23:
[----:B------:R-:W-:Y:S01]  /*1c50*/  ULEA UR4, UR6, UR13, 0x3 ;  /* 0x0000000d06047291 */ /* 0x000fe2000f8e18ff */
[----:B--2---:R-:W-:Y:S01]  /*1c60*/  SHF.L.U32 R0, R12, 0x1f, RZ ;  /* 0x0000001f0c007819 */ /* 0x004fe200000006ff */
[----:B------:R-:W-:Y:S02]  /*1c70*/  UISETP.GE.U32.AND UP0, UPT, UR47, 0x7f, UPT ;  /* 0x0000007f2f00788c */ /* 0x000fe4000bf06070 */
[----:B------:R-:W-:Y:S01]  /*1c80*/  ULEA UR11, UR32, UR46, 0x8 ;  /* 0x0000002e200b7291 */ /* 0x000fe2000f8e40ff */
[----:B------:R-:W-:-:S04]  /*1c90*/  UMOV UR7, URZ ;  /* 0x000000ff00077c82 */ /* 0x000fc80008000000 */
[----:B------:R1:W2:Y:S01]  /*1ca0*/  SYNCS.PHASECHK.TRANS64.TRYWAIT P0, [UR4+0x40], R0 ;  /* 0x00004000ff0075a7 */ /* 0x0002a20008001104 */
[----:B------:R-:W-:-:S04]  /*1cb0*/  ULEA.HI UR4, UR20, UR20, URZ, 0x1 ;  /* 0x0000001414047291 */ /* 0x000fc8000f8f08ff */
[----:B------:R-:W-:-:S04]  /*1cc0*/  USHF.L.U32 UR4, UR4, 0x6, URZ ;  /* 0x0000000604047899 */ /* 0x000fc800080006ff */
[----:B------:R-:W-:-:S04]  /*1cd0*/  ULOP3.LUT UR35, UR4, 0xffffff80, URZ, 0xc0, !UPT ;  /* 0xffffff8004237892 */ /* 0x000fc8000f8ec0ff */
[----:B------:R-:W-:Y:S01]  /*1ce0*/  UIADD3 UR35, UPT, UPT, UR44, UR35, URZ ;  /* 0x000000232c237290 */ /* 0x000fe2000fffe0ff */
[----:B------:R-:W-:Y:S11]  /*1cf0*/  BRA.U !UP0, `(.L_x_25) ;  /* 0x0000000108c87547 */ /* 0x000ff6000b800000 */
[----:B------:R-:W-:Y:S01]  /*1d00*/  UMOV UR16, UR42 ;  /* 0x0000002a00107c82 */ /* 0x000fe20008000000 */
[----:B------:R-:W-:Y:S01]  /*1d10*/  UMOV UR4, UR6 ;  /* 0x0000000600047c82 */ /* 0x000fe20008000000 */
[----:B------:R-:W-:-:S05]  /*1d20*/  UMOV UR34, URZ ;  /* 0x000000ff00227c82 */ /* 0x000fca0008000000 */
.L_x_31:
[----:B------:R-:W-:Y:S01]  /*1d30*/  ULEA UR33, UR4, UR13, 0x3 ;  /* 0x0000000d04217291 */ /* 0x000fe2000f8e18ff */
[----:B------:R-:W-:Y:S01]  /*1d40*/  @P3 MOV R2, 0xc000 ;  /* 0x0000c00000023802 */ /* 0x000fe20000000f00 */
[----:B--234-:R-:W-:Y:S10]  /*1d50*/  @P0 BRA `(.L_x_26) ;  /* 0x00000000000c0947 */ /* 0x01cff40003800000 */
[----:B------:R-:W-:-:S04]  /*1d60*/  SHF.L.U32 R3, R12, 0x1f, RZ ;  /* 0x0000001f0c037819 */ /* 0x000fc800000006ff */
[----:B------:R-:W2:Y:S02]  /*1d70*/  SYNCS.PHASECHK.TRANS64.TRYWAIT P0, [UR33+0x40], R3 ;  /* 0x00004003ff0075a7 */ /* 0x000ea40008001121 */
[----:B--2---:R-:W-:Y:S05]  /*1d80*/  @!P0 BRA `(.L_x_27) ;  /* 0x0000008000f48947 */ /* 0x004fea0003800000 */
.L_x_26:
[----:B------:R2:W-:Y:S01]  /*1d90*/  @P3 SYNCS.ARRIVE.TRANS64 RZ, [UR33], R2 ;  /* 0x00000002ffff39a7 */ /* 0x0005e20008000021 */
[----:B------:R-:W-:Y:S02]  /*1da0*/  ULOP3.LUT UR5, UR21, 0x2, URZ, 0xfc, !UPT ;  /* 0x0000000215057892 */ /* 0x000fe4000f8efcff */
[----:B------:R-:W-:Y:S02]  /*1db0*/  UIADD3 UR16, UPT, UPT, UR16, 0x1, URZ ;  /* 0x0000000110107890 */ /* 0x000fe4000fffe0ff */
[----:B------:R-:W-:Y:S02]  /*1dc0*/  UISETP.NE.AND UP0, UPT, UR5, 0x2, UPT ;  /* 0x000000020500788c */ /* 0x000fe4000bf05270 */
[----:B------:R-:W-:-:S07]  /*1dd0*/  UISETP.NE.AND UP2, UPT, UR16, 0x1, UPT ;  /* 0x000000011000788c */ /* 0x000fce000bf45270 */
[----:B------:R-:W-:Y:S05]  /*1de0*/  BRA.U UP0, `(.L_x_28) ;  /* 0x0000000100047547 */ /* 0x000fea000b800000 */
[----:B------:R-:W-:Y:S05]  /*1df0*/  BPT.TRAP 0x1 ;  /* 0x000000040000795c */ /* 0x000fea0000300000 */
.L_x_28:
[----:B------:R-:W-:Y:S04]  /*1e00*/  BSSY.RECONVERGENT B0, `(.L_x_29) ;  /* 0x0000003000007945 */ /* 0x000fe80003800200 */
[----:B------:R-:W-:Y:S05]  /*1e10*/  @!P2 BRA `(.L_x_30) ;  /* 0x000000000004a947 */ /* 0x000fea0003800000 */
[----:B------:R-:W-:Y:S05]  /*1e20*/  BPT.TRAP 0x1 ;  /* 0x000000040000795c */ /* 0x000fea0000300000 */
.L_x_30:
[----:B------:R-:W-:Y:S05]  /*1e30*/  BSYNC.RECONVERGENT B0 ;  /* 0x0000000000007941 */ /* 0x000fea0003800200 */
.L_x_29:
[----:B------:R-:W-:Y:S02]  /*1e40*/  UIADD3 UR5, UPT, UPT, UR4, 0x1, URZ ;  /* 0x0000000104057890 */ /* 0x000fe4000fffe0ff */
[----:B------:R-:W-:Y:S02]  /*1e50*/  ULEA UR32, UR4, UR28, 0xc ;  /* 0x0000001c04207291 */ /* 0x000fe4000f8e60ff */
[----:B------:R-:W-:Y:S02]  /*1e60*/  UISETP.NE.AND UP0, UPT, UR5, 0x8, UPT ;  /* 0x000000080500788c */ /* 0x000fe4000bf05270 */
[----:B------:R-:W-:Y:S02]  /*1e70*/  UIADD3 UR14, UP1, UPT, UR26, 0x80, URZ ;  /* 0x000000801a0e7890 */ /* 0x000fe4000ff3e0ff */
[----:B------:R-:W-:Y:S02]  /*1e80*/  USEL UR7, URZ, 0x1, UP0 ;  /* 0x00000001ff077887 */ /* 0x000fe40008000000 */
[----:B------:R-:W-:-:S02]  /*1e90*/  USEL UR6, UR5, URZ, UP0 ;  /* 0x000000ff05067287 */ /* 0x000fc40008000000 */
[----:B------:R-:W-:Y:S02]  /*1ea0*/  ULEA UR8, UR4, UR13, 0xe ;  /* 0x0000000d04087291 */ /* 0x000fe4000f8e70ff */
[----:B------:R-:W-:Y:S01]  /*1eb0*/  ULEA UR5, UR6, UR13, 0x3 ;  /* 0x0000000d06057291 */ /* 0x000fe2000f8e18ff */
[----:B------:R-:W-:Y:S01]  /*1ec0*/  LOP3.LUT R12, R12, UR7, RZ, 0x3c, !PT ;  /* 0x000000070c0c7c12 */ /* 0x000fe2000f8e3cff */
[----:B------:R-:W-:Y:S02]  /*1ed0*/  ULEA UR32, UR32, UR13, 0x1 ;  /* 0x0000000d20207291 */ /* 0x000fe4000f8e08ff */
[----:B------:R-:W-:Y:S01]  /*1ee0*/  UIADD3 UR4, UP0, UPT, UR26, 0x180, URZ ;  /* 0x000001801a047890 */ /* 0x000fe2000ff1e0ff */
[----:B-1----:R-:W-:Y:S01]  /*1ef0*/  SHF.L.U32 R0, R12, 0x1f, RZ ;  /* 0x0000001f0c007819 */ /* 0x002fe200000006ff */
[----:B------:R-:W-:Y:S02]  /*1f00*/  ULOP3.LUT UR33, UR33, 0xfefffff8, URZ, 0xc0, !UPT ;  /* 0xfefffff821217892 */ /* 0x000fe4000f8ec0ff */
[----:B------:R-:W-:Y:S01]  /*1f10*/  UIADD3.X UR15, UPT, UPT, URZ, UR27, URZ, UP1, !UPT ;  /* 0x0000001bff0f7290 */ /* 0x000fe20008ffe4ff */
[----:B------:R3:W4:Y:S01]  /*1f20*/  SYNCS.PHASECHK.TRANS64.TRYWAIT P0, [UR5+0x40], R0 ;  /* 0x00004000ff0075a7 */ /* 0x0007220008001105 */
[----:B------:R-:W-:-:S02]  /*1f30*/  UIADD3 UR32, UPT, UPT, UR32, 0x8400, URZ ;  /* 0x0000840020207890 */ /* 0x000fc4000fffe0ff */
[----:B------:R-:W-:Y:S02]  /*1f40*/  UPRMT UR7, URZ, 0x5410, UR24 ;  /* 0x00005410ff077896 */ /* 0x000fe40008000018 */
[----:B------:R-:W-:Y:S02]  /*1f50*/  UIADD3 UR8, UPT, UPT, UR8, 0x18400, URZ ;  /* 0x0001840008087890 */ /* 0x000fe4000fffe0ff */
[----:B------:R-:W-:Y:S01]  /*1f60*/  UIADD3.X UR5, UPT, UPT, URZ, UR27, URZ, UP0, !UPT ;  /* 0x0000001bff057290 */ /* 0x000fe200087fe4ff */
[----:B------:R-:W-:Y:S01]  /*1f70*/  UMOV UR18, 0x0 ;  /* 0x0000000000127882 */ /* 0x000fe20000000000 */
[----:B------:R-:W-:Y:S01]  /*1f80*/  UMOV UR19, 0x10000000 ;  /* 0x1000000000137882 */ /* 0x000fe20000000000 */
[----:B------:R-:W-:Y:S01]  /*1f90*/  UMOV UR10, UR34 ;  /* 0x00000022000a7c82 */ /* 0x000fe20008000000 */
[----:B------:R-:W-:Y:S01]  /*1fa0*/  UMOV UR12, UR36 ;  /* 0x00000024000c7c82 */ /* 0x000fe20008000000 */
[----:B------:R-:W-:Y:S01]  /*1fb0*/  UMOV UR9, UR33 ;  /* 0x0000002100097c82 */ /* 0x000fe20008000000 */
[----:B------:R1:W-:Y:S03]  /*1fc0*/  UTMALDG.3D.MULTICAST.2CTA [UR32], [UR14], UR7, desc[UR18] ;  /* 0x000012200e0073b4 */ /* 0x0003e60008211807 */
[----:B------:R2:W-:Y:S01]  /*1fd0*/  UTMALDG.3D.2CTA [UR8], [UR4], desc[UR18] ;  /* 0x00001208040075b4 */ /* 0x0005e20008211000 */
[----:B-1----:R-:W-:Y:S01]  /*1fe0*/  UIADD3 UR34, UPT, UPT, UR34, 0x40, URZ ;  /* 0x0000004022227890 */ /* 0x002fe2000fffe0ff */
[----:B------:R-:W-:Y:S01]  /*1ff0*/  UMOV UR7, UR29 ;  /* 0x0000001d00077c82 */ /* 0x000fe20008000000 */
[----:B--2---:R-:W-:Y:S01]  /*2000*/  UMOV UR4, UR6 ;  /* 0x0000000600047c82 */ /* 0x004fe20008000000 */
[----:B------:R-:W-:Y:S09]  /*2010*/  BRA.U UP2, `(.L_x_31) ;  /* 0xfffffffd02447547 */ /* 0x000ff2000b83ffff */
.L_x_25:
[----:B------:R-:W-:Y:S01]  /*2020*/  ULEA UR4, UR6, UR13, 0x3 ;  /* 0x0000000d06047291 */ /* 0x000fe2000f8e18ff */
[----:B-1-3--:R-:W-:Y:S01]  /*2030*/  SHF.L.U32 R0, R12, 0x1f, RZ ;  /* 0x0000001f0c007819 */ /* 0x00afe200000006ff */
[----:B------:R-:W-:Y:S01]  /*2040*/  @!P1 SYNCS.ARRIVE.TRANS64.A1T0 RZ, [UR13+0xc8], RZ ;  /* 0x0000c8ffffff99a7 */ /* 0x000fe2000810000d */
[----:B------:R-:W-:-:S06]  /*2050*/  UISETP.GT.AND UP0, UPT, UR41, UR40, UPT ;  /* 0x000000282900728c */ /* 0x000fcc000bf04270 */
[----:B--2-4-:R1:W2:Y:S03]  /*2060*/  SYNCS.PHASECHK.TRANS64.TRYWAIT P0, [UR4+0x40], R0 ;  /* 0x00004000ff0075a7 */ /* 0x0142a60008001104 */
[----:B------:R-:W-:Y:S05]  /*2070*/  BRA.U !UP0, `(.L_x_32) ;  /* 0x0000000108c07547 */ /* 0x000fea000b800000 */
[----:B------:R-:W-:Y:S01]  /*2080*/  UIADD3 UR25, UPT, UPT, UR43, UR7, URZ ;  /* 0x000000072b197290 */ /* 0x000fe2000fffe0ff */
[----:B------:R-:W-:-:S11]  /*2090*/  UMOV UR4, UR6 ;  /* 0x0000000600047c82 */ /* 0x000fd60008000000 */
.L_x_38:
[----:B------:R-:W-:Y:S01]  /*20a0*/  ULEA UR17, UR4, UR13, 0x3 ;  /* 0x0000000d04117291 */ /* 0x000fe2000f8e18ff */
[----:B--2---:R-:W-:Y:S01]  /*20b0*/  @P3 MOV R2, 0xc000 ;  /* 0x0000c00000023802 */ /* 0x004fe20000000f00 */
[----:B--2-4-:R-:W-:Y:S10]  /*20c0*/  @P0 BRA `(.L_x_33) ;  /* 0x00000000000c0947 */ /* 0x014ff40003800000 */
[----:B------:R-:W-:-:S04]  /*20d0*/  SHF.L.U32 R3, R12, 0x1f, RZ ;  /* 0x0000001f0c037819 */ /* 0x000fc800000006ff */
[----:B------:R-:W2:Y:S02]  /*20e0*/  SYNCS.PHASECHK.TRANS64.TRYWAIT P0, [UR17+0x40], R3 ;  /* 0x00004003ff0075a7 */ /* 0x000ea40008001111 */
[----:B--2---:R-:W-:Y:S05]  /*20f0*/  @!P0 BRA `(.L_x_34) ;  /* 0x0000008000308947 */ /* 0x004fea0003800000 */
.L_x_33:
[----:B------:R2:W-:Y:S01]  /*2100*/  @P3 SYNCS.ARRIVE.TRANS64 RZ, [UR17], R2 ;  /* 0x00000002ffff39a7 */ /* 0x0005e20008000011 */
[----:B------:R-:W-:-:S04]  /*2110*/  ULOP3.LUT UR5, UR21, 0x2, URZ, 0xfc, !UPT ;  /* 0x0000000215057892 */ /* 0x000fc8000f8efcff */
[----:B------:R-:W-:-:S09]  /*2120*/  UISETP.NE.AND UP0, UPT, UR5, 0x2, UPT ;  /* 0x000000020500788c */ /* 0x000fd2000bf05270 */
[----:B------:R-:W-:Y:S05]  /*2130*/  BRA.U UP0, `(.L_x_35) ;  /* 0x0000000100047547 */ /* 0x000fea000b800000 */
[----:B------:R-:W-:Y:S05]  /*2140*/  BPT.TRAP 0x1 ;  /* 0x000000040000795c */ /* 0x000fea0000300000 */
.L_x_35:
[----:B------:R-:W-:Y:S04]  /*2150*/  BSSY.RECONVERGENT B0, `(.L_x_36) ;  /* 0x0000003000007945 */ /* 0x000fe80003800200 */
[----:B------:R-:W-:Y:S05]  /*2160*/  @!P2 BRA `(.L_x_37) ;  /* 0x000000000004a947 */ /* 0x000fea0003800000 */
[----:B------:R-:W-:Y:S05]  /*2170*/  BPT.TRAP 0x1 ;  /* 0x000000040000795c */ /* 0x000fea0000300000 */
.L_x_37:
[----:B------:R-:W-:Y:S05]  /*2180*/  BSYNC.RECONVERGENT B0 ;  /* 0x0000000000007941 */ /* 0x000fea0003800200 */
.L_x_36:
[----:B------:R-:W-:Y:S02]  /*2190*/  UIADD3 UR5, UPT, UPT, UR4, 0x1, URZ ;  /* 0x0000000104057890 */ /* 0x000fe4000fffe0ff */
[----:B------:R-:W-:Y:S02]  /*21a0*/  UIADD3 UR14, UP1, UPT, UR26, 0x80, URZ ;  /* 0x000000801a0e7890 */ /* 0x000fe4000ff3e0ff */
[----:B------:R-:W-:Y:S02]  /*21b0*/  UISETP.NE.AND UP0, UPT, UR5, 0x8, UPT ;  /* 0x000000080500788c */ /* 0x000fe4000bf05270 */
[----:B------:R-:W-:Y:S02]  /*21c0*/  ULEA UR16, UR4, UR30, 0xd ;  /* 0x0000001e04107291 */ /* 0x000fe4000f8e68ff */
[----:B------:R-:W-:Y:S02]  /*21d0*/  USEL UR8, URZ, 0x1, UP0 ;  /* 0x00000001ff087887 */ /* 0x000fe40008000000 */
[----:B------:R-:W-:-:S02]  /*21e0*/  USEL UR6, UR5, URZ, UP0 ;  /* 0x000000ff05067287 */ /* 0x000fc40008000000 */
[----:B------:R-:W-:Y:S02]  /*21f0*/  UIADD3 UR22, UP0, UPT, UR26, 0x180, URZ ;  /* 0x000001801a167890 */ /* 0x000fe4000ff1e0ff */
[----:B------:R-:W-:Y:S01]  /*2200*/  LOP3.LUT R12, R12, UR8, RZ, 0x3c, !PT ;  /* 0x000000080c0c7c12 */ /* 0x000fe2000f8e3cff */
[----:B------:R-:W-:Y:S02]  /*2210*/  ULEA UR8, UR4, UR13, 0xe ;  /* 0x0000000d04087291 */ /* 0x000fe4000f8e70ff */
[----:B------:R-:W-:Y:S01]  /*2220*/  ULEA UR5, UR6, UR13, 0x3 ;  /* 0x0000000d06057291 */ /* 0x000fe2000f8e18ff */
[----:B-1----:R-:W-:Y:S01]  /*2230*/  SHF.L.U32 R0, R12, 0x1f, RZ ;  /* 0x0000001f0c007819 */ /* 0x002fe200000006ff */
[----:B------:R-:W-:Y:S02]  /*2240*/  USHF.L.U32 UR18, UR7, 0x6, URZ ;  /* 0x0000000607127899 */ /* 0x000fe400080006ff */
[----:B------:R-:W-:Y:S02]  /*2250*/  ULOP3.LUT UR17, UR17, 0xfefffff8, URZ, 0xc0, !UPT ;  /* 0xfefffff811117892 */ /* 0x000fe4000f8ec0ff */
[----:B------:R-:W-:-:S02]  /*2260*/  UIADD3.X UR15, UPT, UPT, URZ, UR27, URZ, UP1, !UPT ;  /* 0x0000001bff0f7290 */ /* 0x000fc40008ffe4ff */
[----:B------:R-:W-:Y:S01]  /*2270*/  UPRMT UR4, URZ, 0x5410, UR24 ;  /* 0x00005410ff047896 */ /* 0x000fe20008000018 */
[----:B------:R3:W4:Y:S01]  /*2280*/  SYNCS.PHASECHK.TRANS64.TRYWAIT P0, [UR5+0x40], R0 ;  /* 0x00004000ff0075a7 */ /* 0x0007220008001105 */
[----:B------:R-:W-:Y:S02]  /*2290*/  UIADD3 UR8, UPT, UPT, UR8, 0x18400, URZ ;  /* 0x0001840008087890 */ /* 0x000fe4000fffe0ff */
[----:B------:R-:W-:Y:S01]  /*22a0*/  UIADD3.X UR23, UPT, UPT, URZ, UR27, URZ, UP0, !UPT ;  /* 0x0000001bff177290 */ /* 0x000fe200087fe4ff */
[----:B------:R-:W-:Y:S01]  /*22b0*/  UMOV UR32, 0x0 ;  /* 0x0000000000207882 */ /* 0x000fe20000000000 */
[----:B------:R-:W-:Y:S01]  /*22c0*/  UMOV UR33, 0x10000000 ;  /* 0x1000000000217882 */ /* 0x000fe20000000000 */
[----:B------:R-:W-:Y:S01]  /*22d0*/  UMOV UR19, UR35 ;  /* 0x0000002300137c82 */ /* 0x000fe20008000000 */
[----:B------:R-:W-:Y:S01]  /*22e0*/  UMOV UR20, UR36 ;  /* 0x0000002400147c82 */ /* 0x000fe20008000000 */
[----:B------:R-:W-:Y:S01]  /*22f0*/  UMOV UR12, UR36 ;  /* 0x00000024000c7c82 */ /* 0x000fe20008000000 */
[----:B------:R-:W-:Y:S01]  /*2300*/  UMOV UR9, UR17 ;  /* 0x0000001100097c82 */ /* 0x000fe20008000000 */
[----:B------:R-:W-:Y:S01]  /*2310*/  UMOV UR10, UR18 ;  /* 0x00000012000a7c82 */ /* 0x000fe20008000000 */
[----:B------:R1:W-:Y:S01]  /*2320*/  UTMALDG.3D.MULTICAST.2CTA [UR16], [UR14], UR4, desc[UR32] ;  /* 0x000020100e0073b4 */ /* 0x0003e20008211804 */
[----:B------:R-:W-:-:S04]  /*2330*/  UIADD3 UR7, UPT, UPT, UR7, 0x1, URZ ;  /* 0x0000000107077890 */ /* 0x000fc8000fffe0ff */
[----:B------:R-:W-:Y:S01]  /*2340*/  UISETP.NE.AND UP0, UPT, UR7, UR25, UPT ;  /* 0x000000190700728c */ /* 0x000fe2000bf05270 */
[----:B------:R3:W-:Y:S01]  /*2350*/  UTMALDG.3D.2CTA [UR8], [UR22], desc[UR32] ;  /* 0x00002008160075b4 */ /* 0x0007e20008211000 */
[----:B-1----:R-:W-:-:S07]  /*2360*/  UMOV UR4, UR6 ;  /* 0x0000000600047c82 */ /* 0x002fce0008000000 */
[----:B---3--:R-:W-:Y:S05]  /*2370*/  BRA.U UP0, `(.L_x_38) ;  /* 0xfffffffd00487547 */ /* 0x008fea000b83ffff */
.L_x_32:
[C---:B------:R-:W-:Y:S01]  /*2380*/  LEA R3, R11.reuse, UR13, 0x3 ;  /* 0x0000000d0b037c11 */ /* 0x040fe2000f8e18ff */
[----:B------:R-:W-:Y:S01]  /*2390*/  NOP ;  /* 0x0000000000007918 */ /* 0x000fe20000000000 */
[----:B-1----:R-:W-:Y:S02]  /*23a0*/  SHF.L.U32 R0, R10, 0x1f, RZ ;  /* 0x0000001f0a007819 */ /* 0x002fe400000006ff */
[----:B------:R-:W-:Y:S02]  /*23b0*/  LEA R5, R11, UR13, 0x4 ;  /* 0x0000000d0b057c11 */ /* 0x000fe4000f8e20ff */
[----:B--2-4-:R-:W1:Y:S02]  /*23c0*/  SYNCS.PHASECHK.TRANS64.TRYWAIT P0, [R3+URZ+0xd0], R0 ;  /* 0x0000d000030075a7 */ /* 0x014e6400080011ff */
[----:B-1----:R-:W-:Y:S05]  /*23d0*/  @!P0 BRA `(.L_x_39) ;  /* 0x0000007c00908947 */ /* 0x002fea0003800000 */
.L_x_156:
[----:B------:R-:W2:Y:S01]  /*23e0*/  LDS.128 R4, [R5+0x160] ;  /* 0x0001600005047984 */ /* 0x000ea20000000c00 */
[----:B------:R-:W-:Y:S01]  /*23f0*/  UISETP.GE.AND UP0, UPT, UR45, 0x1, UPT ;  /* 0x000000012d00788c */ /* 0x000fe2000bf06270 */
[----:B------:R-:W-:Y:S01]  /*2400*/  @!PT LDS RZ, [RZ] ;  /* 0x00000000fffff984 */ /* 0x000fe20000000800 */
[----:B------:R-:W-:Y:S01]  /*2410*/  @!PT LDS RZ, [RZ] ;  /* 0x00000000fffff984 */ /* 0x000fe20000000800 */
[----:B------:R-:W-:Y:S01]  /*2420*/  @!PT LDS RZ, [RZ] ;  /* 0x00000000fffff984 */ /* 0x000fe20000000800 */
[----:B------:R-:W-:Y:S01]  /*2430*/  @!PT LDS RZ, [RZ] ;  /* 0x00000000fffff984 */ /* 0x000fe20000000800 */
[----:B------:R3:W-:Y:S06]  /*2440*/  MEMBAR.ALL.CTA ;  /* 0x0000000000007992 */ /* 0x0007ec0000008000 */
[----:B---3--:R-:W3:Y:S01]  /*2450*/  FENCE.VIEW.ASYNC.S ;  /* 0x00000000000073c6 */ /* 0x008ee20000000000 */
[----:B--2---:R-:W-:-:S13]  /*2460*/  LOP3.LUT P0, RZ, R6, 0x1, RZ, 0xc0, !PT ;  /* 0x0000000106ff7812 */ /* 0x004fda000780c0ff */
[----:B---3--:R-:W-:Y:S01]  /*2470*/  VOTEU.ANY UP1, P0 ;  /* 0x0000000000ff7886 */ /* 0x008fe20000020100 */
[----:B------:R-:W-:-:S13]  /*2480*/  PLOP3.LUT P0, PT, PT, PT, UP1, 0x80, 0x8 ;  /* 0x000000000008781c */ /* 0x000fda0003f0f018 */
[----:B-1----:R-:W-:Y:S02]  /*2490*/  @P0 LOP3.LUT R0, R5, 0xffff, RZ, 0xc0, !PT ;  /* 0x0000ffff05000812 */ /* 0x002fe400078ec0ff */
[----:B------:R-:W-:Y:S02]  /*24a0*/  @P0 MOV R2, R4 ;  /* 0x0000000400020202 */ /* 0x000fe40000000f00 */
[----:B------:R-:W-:Y:S01]  /*24b0*/  @P0 R2UR UR5, R0 ;  /* 0x00000000000502ca */ /* 0x000fe200000e0000 */
[----:B------:R-:W-:Y:S01]  /*24c0*/  VIADD R0, R3, 0xe0 ;  /* 0x000000e003007836 */ /* 0x000fe20000000000 */
[----:B------:R-:W-:Y:S02]  /*24d0*/  @P0 SHF.R.U32.HI R4, RZ, 0x10, R5 ;  /* 0x00000010ff040819 */ /* 0x000fe40000011605 */
[----:B------:R-:W-:Y:S02]  /*24e0*/  @P0 R2UR UR7, R2 ;  /* 0x00000000020702ca */ /* 0x000fe400000e0000 */
[----:B------:R-:W-:-:S02]  /*24f0*/  PRMT R0, RZ, 0x654, R0 ;  /* 0x00000654ff007816 */ /* 0x000fc40000000000 */
[----:B------:R-:W-:Y:S02]  /*2500*/  @P0 R2UR UR4, R4 ;  /* 0x00000000040402ca */ /* 0x000fe400000e0000 */
[----:B------:R1:W-:Y:S03]  /*2510*/  SYNCS.ARRIVE.TRANS64.RED.A1T0 RZ, [R0+URZ], RZ ;  /* 0x000000ff00ff79a7 */ /* 0x0003e600081004ff */
[----:B------:R-:W-:-:S04]  /*2520*/  @UP1 UMOV UR31, UR5 ;  /* 0x00000005001f1c82 */ /* 0x000fc80008000000 */
[----:B------:R-:W-:-:S04]  /*2530*/  @UP1 UMOV UR37, UR7 ;  /* 0x0000000700251c82 */ /* 0x000fc80008000000 */
[----:B------:R-:W-:Y:S01]  /*2540*/  @UP1 UMOV UR36, UR4 ;  /* 0x0000000400241c82 */ /* 0x000fe20008000000 */
[----:B------:R-:W-:Y:S05]  /*2550*/  BRA.U !UP0, `(.L_x_40) ;  /* 0x0000000108d47547 */ /* 0x000fea000b800000 */
[----:B------:R-:W2:Y:S01]  /*2560*/  LDCU.128 UR16, c[0x0][0xb10] ;  /* 0x00016200ff1077ac */ /* 0x000ea20008000c00 */
[----:B------:R-:W3:Y:S01]  /*2570*/  LDCU UR12, c[0x0][0xb20] ;  /* 0x00016400ff0c77ac */ /* 0x000ee20008000800 */
[----:B------:R-:W4:Y:S01]  /*2580*/  LDCU UR20, c[0x0][0xb0c] ;  /* 0x00016180ff1477ac */ /* 0x000f220008000800 */
[----:B------:R-:W1:Y:S01]  /*2590*/  LDCU.64 UR8, c[0x0][0xb28] ;  /* 0x00016500ff0877ac */ /* 0x000e620008000a00 */
[----:B------:R-:W-:Y:S02]  /*25a0*/  UISETP.NE.AND UP3, UPT, UR45, 0x1, UPT ;  /* 0x000000012d00788c */ /* 0x000fe4000bf65270 */
[----:B--2---:R-:W-:Y:S02]  /*25b0*/  UIMAD.WIDE.U32 UR10, UR38, UR19, URZ ;  /* 0x00000013260a72a5 */ /* 0x004fe4000f8e00ff */
[----:B------:R-:W-:Y:S02]  /*25c0*/  UIMAD.WIDE.U32 UR4, UR39, UR16, URZ ;  /* 0x00000010270472a5 */ /* 0x000fe4000f8e00ff */
[----:B------:R-:W-:-:S02]  /*25d0*/  UISETP.NE.AND UP0, UPT, UR18, 0x1, UPT ;  /* 0x000000011200788c */ /* 0x000fc4000bf05270 */
[----:B------:R-:W-:Y:S01]  /*25e0*/  UIMAD.WIDE.U32 UR22, UR31, UR19, URZ ;  /* 0x000000131f1672a5 */ /* 0x000fe2000f8e00ff */
[----:B------:R-:W-:Y:S02]  /*25f0*/  UMOV UR10, UR11 ;  /* 0x0000000b000a7c82 */ /* 0x000fe40008000000 */
[----:B------:R-:W-:Y:S01]  /*2600*/  UMOV UR4, UR5 ;  /* 0x0000000500047c82 */ /* 0x000fe20008000000 */
[----:B---3--:R-:W-:Y:S02]  /*2610*/  USHF.R.U32.HI UR10, URZ, UR12, UR10 ;  /* 0x0000000cff0a7299 */ /* 0x008fe4000801160a */
[----:B----4-:R-:W-:Y:S02]  /*2620*/  UISETP.NE.AND UP2, UPT, UR20, 0x1, UPT ;  /* 0x000000011400788c */ /* 0x010fe4000bf45270 */
[----:B------:R-:W-:Y:S02]  /*2630*/  USHF.R.U32.HI UR4, URZ, UR17, UR4 ;  /* 0x00000011ff047299 */ /* 0x000fe40008011604 */
[----:B------:R-:W-:-:S02]  /*2640*/  USEL UR5, UR38, UR10, !UP0 ;  /* 0x0000000a26057287 */ /* 0x000fc4000c000000 */
[----:B------:R-:W-:Y:S02]  /*2650*/  USEL UR7, UR39, UR4, !UP2 ;  /* 0x0000000427077287 */ /* 0x000fe4000d000000 */
[----:B-1----:R-:W-:Y:S01]  /*2660*/  UIMAD.WIDE.U32 UR10, UR5, UR8, URZ ;  /* 0x00000008050a72a5 */ /* 0x002fe2000f8e00ff */
[----:B------:R-:W-:Y:S01]  /*2670*/  UMOV UR4, UR23 ;  /* 0x0000001700047c82 */ /* 0x000fe20008000000 */
[----:B------:R-:W-:Y:S02]  /*2680*/  UIMAD.WIDE.U32 UR14, UR37, UR16, URZ ;  /* 0x00000010250e72a5 */ /* 0x000fe4000f8e00ff */
[----:B------:R-:W-:-:S03]  /*2690*/  UIMAD.WIDE.U32 UR22, UR7, UR8, URZ ;  /* 0x00000008071672a5 */ /* 0x000fc6000f8e00ff */
[----:B------:R-:W-:Y:S01]  /*26a0*/  UMOV UR10, UR11 ;  /* 0x0000000b000a7c82 */ /* 0x000fe20008000000 */
[----:B------:R-:W-:Y:S02]  /*26b0*/  USHF.R.U32.HI UR4, URZ, UR12, UR4 ;  /* 0x0000000cff047299 */ /* 0x000fe40008011604 */
[----:B------:R-:W-:Y:S01]  /*26c0*/  @UP3 USHF.R.U32.HI UR5, URZ, UR9, UR10 ;  /* 0x00000009ff053299 */ /* 0x000fe2000801160a */
[----:B------:R-:W-:Y:S01]  /*26d0*/  UMOV UR14, UR15 ;  /* 0x0000000f000e7c82 */ /* 0x000fe20008000000 */
[----:B------:R-:W-:Y:S01]  /*26e0*/  UMOV UR22, UR23 ;  /* 0x0000001700167c82 */ /* 0x000fe20008000000 */
[----:B------:R-:W-:Y:S02]  /*26f0*/  USHF.R.U32.HI UR17, URZ, UR17, UR14 ;  /* 0x00000011ff117299 */ /* 0x000fe4000801160e */
[----:B------:R-:W-:Y:S02]  /*2700*/  USEL UR4, UR31, UR4, !UP0 ;  /* 0x000000041f047287 */ /* 0x000fe4000c000000 */
[----:B------:R-:W-:-:S02]  /*2710*/  @UP3 USHF.R.U32.HI UR7, URZ, UR9, UR22 ;  /* 0x00000009ff073299 */ /* 0x000fc40008011616 */
[----:B------:R-:W-:Y:S02]  /*2720*/  UIMAD UR10, UR45, UR5, URZ ;  /* 0x000000052d0a72a4 */ /* 0x000fe4000f8e02ff */
[----:B------:R-:W-:Y:S02]  /*2730*/  USEL UR5, UR37, UR17, !UP2 ;  /* 0x0000001125057287 */ /* 0x000fe4000d000000 */
[----:B------:R-:W-:Y:S02]  /*2740*/  UIMAD UR12, UR45, UR7, URZ ;  /* 0x000000072d0c72a4 */ /* 0x000fe4000f8e02ff */
[----:B------:R-:W-:Y:S02]  /*2750*/  UISETP.GE.AND UP0, UPT, UR4, UR10, UPT ;  /* 0x0000000a0400728c */ /* 0x000fe4000bf06270 */
[----:B------:R-:W-:Y:S02]  /*2760*/  UIMAD.WIDE.U32 UR10, UR4, UR8, URZ ;  /* 0x00000008040a72a5 */ /* 0x000fe4000f8e00ff */
[----:B------:R-:W-:-:S02]  /*2770*/  UISETP.GE.OR UP0, UPT, UR5, UR12, UP0 ;  /* 0x0000000c0500728c */ /* 0x000fc40008706670 */
        /* <DEDUP_REMOVED lines=19> */
.L_x_40:
[----:B------:R-:W2:Y:S02]  /*28b0*/  LDCU UR4, c[0x0][0xb30] ;  /* 0x00016600ff0477ac */ /* 0x000ea40008000800 */
[----:B--2---:R-:W-:-:S09]  /*28c0*/  UISETP.NE.AND UP0, UPT, UR4, 0x1, UPT ;  /* 0x000000010400788c */ /* 0x004fd2000bf05270 */
        /* <DEDUP_REMOVED lines=14> */
[----:B------:R-:W-:Y:S02]  /*29b0*/  UIADD3 UR7, UPT, UPT, UR5, -UR4, URZ ;  /* 0x8000000405077290 */ /* 0x000fe4000fffe0ff */
[----:B------:R-:W-:Y:S02]  /*29c0*/  UIADD3 UR4, UPT, UPT, -UR5, UR4, URZ ;  /* 0x0000000405047290 */ /* 0x000fe4000fffe1ff */
[----:B------:R-:W-:Y:S02]  /*29d0*/  UIMAD UR31, UR7, UR18, UR31 ;  /* 0x00000012071f72a4 */ /* 0x000fe4000f8e021f */
[----:B------:R-:W-:-:S12]  /*29e0*/  UIMAD UR37, UR4, UR10, UR37 ;  /* 0x0000000a042572a4 */ /* 0x000fd8000f8e0225 */
.L_x_41:
[----:B------:R-:W-:Y:S01]  /*29f0*/  VIADD R11, R11, 0x1 ;  /* 0x000000010b0b7836 */ /* 0x000fe20000000000 */
[----:B------:R-:W-:Y:S02]  /*2a00*/  R2UR UR5, R87 ;  /* 0x00000000570572ca */ /* 0x000fe400000e0000 */
[----:B------:R-:W-:Y:S02]  /*2a10*/  R2UR UR4, R86 ;  /* 0x00000000560472ca */ /* 0x000fe400000e0000 */
[C---:B------:R-:W-:Y:S02]  /*2a20*/  ISETP.NE.AND P0, PT, R11.reuse, 0x2, PT ;  /* 0x000000020b00780c */ /* 0x040fe40003f05270 */
[----:B------:R-:W-:Y:S02]  /*2a30*/  PLOP3.LUT P1, PT, PT, PT, PT, 0x80, 0x8 ;  /* 0x000000000008781c */ /* 0x000fe40003f2f070 */
[----:B------:R-:W-:Y:S02]  /*2a40*/  SEL R3, RZ, 0x1, P0 ;  /* 0x00000001ff037807 */ /* 0x000fe40000000000 */
[----:B------:R-:W-:-:S02]  /*2a50*/  SEL R11, R11, RZ, P0 ;  /* 0x000000ff0b0b7207 */ /* 0x000fc40000000000 */
[----:B------:R-:W-:Y:S01]  /*2a60*/  LOP3.LUT R10, R10, R3, RZ, 0x3c, !PT ;  /* 0x000000030a0a7212 */ /* 0x000fe200078e3cff */
[----:B------:R-:W-:Y:S02]  /*2a70*/  UIADD3 UR20, UPT, UPT, UR37, UR5, URZ ;  /* 0x0000000525147290 */ /* 0x000fe4000fffe0ff */
[----:B------:R-:W-:Y:S01]  /*2a80*/  UIADD3 UR32, UPT, UPT, UR31, UR4, URZ ;  /* 0x000000041f207290 */ /* 0x000fe2000fffe0ff */
[----:B------:R-:W-:Y:S11]  /*2a90*/  BRA.U UP1, `(.L_x_42) ;  /* 0xfffffff101387547 */ /* 0x000ff6000b83ffff */
[----:B------:R-:W-:Y:S01]  /*2aa0*/  UIADD3 UR13, UPT, UPT, UR13, 0x40, URZ ;  /* 0x000000400d0d7890 */ /* 0x000fe2000fffe0ff */
[----:B------:R-:W-:-:S03]  /*2ab0*/  SHF.L.U32 R3, R12, 0x1f, RZ ;  /* 0x0000001f0c037819 */ /* 0x000fc600000006ff */
[----:B------:R-:W-:-:S09]  /*2ac0*/  ULEA UR4, UR6, UR13, 0x3 ;  /* 0x0000000d06047291 */ /* 0x000fd2000f8e18ff */
[----:B------:R-:W2:Y:S02]  /*2ad0*/  SYNCS.PHASECHK.TRANS64.TRYWAIT P0, [UR4], R3 ;  /* 0x00000003ff0075a7 */ /* 0x000ea40008001104 */
[----:B--2---:R-:W-:Y:S05]  /*2ae0*/  @!P0 BRA `(.L_x_43) ;  /* 0x0000007400e08947 */ /* 0x004fea0003800000 */
.L_x_158:
[----:B------:R-:W-:-:S04]  /*2af0*/  UIADD3 UR4, UPT, UPT, UR6, 0x1, URZ ;  /* 0x0000000106047890 */ /* 0x000fc8000fffe0ff */
[----:B------:R-:W-:-:S04]  /*2b00*/  UISETP.NE.AND UP0, UPT, UR4, 0x8, UPT ;  /* 0x000000080400788c */ /* 0x000fc8000bf05270 */
[----:B------:R-:W-:Y:S02]  /*2b10*/  USEL UR6, URZ, 0x1, UP0 ;  /* 0x00000001ff067887 */ /* 0x000fe40008000000 */
[----:B------:R-:W-:-:S04]  /*2b20*/  USEL UR4, UR4, URZ, UP0 ;  /* 0x000000ff04047287 */ /* 0x000fc80008000000 */
[----:B------:R-:W-:Y:S01]  /*2b30*/  ULEA UR5, UR4, UR13, 0x3 ;  /* 0x0000000d04057291 */ /* 0x000fe2000f8e18ff */
[----:B------:R-:W-:-:S04]  /*2b40*/  LOP3.LUT R2, R12, UR6, RZ, 0x3c, !PT ;  /* 0x000000060c027c12 */ /* 0x000fc8000f8e3cff */
[----:B-1----:R-:W-:-:S04]  /*2b50*/  SHF.L.U32 R3, R2, 0x1f, RZ ;  /* 0x0000001f02037819 */ /* 0x002fc800000006ff */
[----:B------:R-:W1:Y:S02]  /*2b60*/  SYNCS.PHASECHK.TRANS64.TRYWAIT P0, [UR5], R3 ;  /* 0x00000003ff0075a7 */ /* 0x000e640008001105 */
[----:B-1----:R-:W-:Y:S05]  /*2b70*/  @!P0 BRA `(.L_x_44) ;  /* 0x0000007400d48947 */ /* 0x002fea0003800000 */
.L_x_160:
        /* <DEDUP_REMOVED lines=9> */
.L_x_162:
        /* <DEDUP_REMOVED lines=9> */
.L_x_164:
        /* <DEDUP_REMOVED lines=9> */
.L_x_166:
        /* <DEDUP_REMOVED lines=9> */
.L_x_168:
        /* <DEDUP_REMOVED lines=9> */
.L_x_170:
[----:B------:R-:W-:-:S04]  /*2e50*/  UIADD3 UR4, UPT, UPT, UR4, 0x1, URZ ;  /* 0x0000000104047890 */ /* 0x000fc8000fffe0ff */
[----:B------:R-:W-:-:S04]  /*2e60*/  UISETP.NE.AND UP0, UPT, UR4, 0x8, UPT ;  /* 0x000000080400788c */ /* 0x000fc8000bf05270 */
[----:B------:R-:W-:Y:S02]  /*2e70*/  USEL UR5, URZ, 0x1, UP0 ;  /* 0x00000001ff057887 */ /* 0x000fe40008000000 */
[----:B------:R-:W-:-:S04]  /*2e80*/  USEL UR4, UR4, URZ, UP0 ;  /* 0x000000ff04047287 */ /* 0x000fc80008000000 */
[----:B------:R-:W-:Y:S01]  /*2e90*/  ULEA UR4, UR4, UR13, 0x3 ;  /* 0x0000000d04047291 */ /* 0x000fe2000f8e18ff */
[----:B-1----:R-:W-:-:S04]  /*2ea0*/  LOP3.LUT R3, R2, UR5, RZ, 0x3c, !PT ;  /* 0x0000000502037c12 */ /* 0x002fc8000f8e3cff */
[----:B------:R-:W-:Y:S01]  /*2eb0*/  SHF.L.U32 R3, R3, 0x1f, RZ ;  /* 0x0000001f03037819 */ /* 0x000fe200000006ff */
[----:B------:R-:W-:-:S07]  /*2ec0*/  IMAD.U32 R0, RZ, RZ, UR4 ;  /* 0x00000004ff007e24 */ /* 0x000fce000f8e00ff */
.L_x_50:
[----:B-1----:R1:W2:Y:S02]  /*2ed0*/  SYNCS.PHASECHK.TRANS64.TRYWAIT P0, [R0+URZ], R3 ;  /* 0x00000003000075a7 */ /* 0x0022a400080011ff */
[----:B--2---:R-:W-:Y:S05]  /*2ee0*/  @!P0 NANOSLEEP.SYNCS 0x989680 ;  /* 0x009896800000895d */ /* 0x004fea0003900000 */
[----:B------:R-:W2:Y:S02]  /*2ef0*/  @!P0 SYNCS.PHASECHK.TRANS64 P0, [R0+URZ], R3 ;  /* 0x00000003000085a7 */ /* 0x000ea400080010ff */
[----:B--2---:R-:W-:Y:S05]  /*2f00*/  @P0 EXIT ;  /* 0x000000000000094d */ /* 0x004fea0003800000 */
[----:B------:R-:W-:Y:S05]  /*2f10*/  BRA `(.L_x_50) ;  /* 0xfffffffc00ec7947 */ /* 0x000fea000383ffff */
.L_x_22:
[----:B------:R-:W2:Y:S02]  /*2f20*/  S2UR UR4, SR_CgaCtaId ;  /* 0x00000000000479c3 */ /* 0x000ea40000008800 */
[----:B--2---:R-:W-:-:S04]  /*2f30*/  UISETP.NE.AND UP0, UPT, UR4, URZ, UPT ;  /* 0x000000ff0400728c */ /* 0x004fc8000bf05270 */
[----:B------:R-:W-:-:S09]  /*2f40*/  UISETP.NE.OR UP0, UPT, UR22, 0x1, UP0 ;  /* 0x000000011600788c */ /* 0x000fd20008705670 */
[----:B------:R-:W-:Y:S05]  /*2f50*/  BRA.U UP0, `(.L_x_51) ;  /* 0x00000005004c7547 */ /* 0x000fea000b800000 */
[----:B------:R-:W2:Y:S01]  /*2f60*/  S2UR UR5, SR_CgaCtaId ;  /* 0x00000000000579c3 */ /* 0x000ea20000008800 */
[----:B------:R-:W-:Y:S01]  /*2f70*/  UMOV UR4, 0x400 ;  /* 0x0000040000047882 */ /* 0x000fe20000000000 */
[----:B------:R-:W-:Y:S01]  /*2f80*/  ISETP.GE.U32.AND P2, PT, R0, 0x8, PT ;  /* 0x000000080000780c */ /* 0x000fe20003f46070 */
[----:B------:R-:W-:Y:S01]  /*2f90*/  IMAD.MOV.U32 R12, RZ, RZ, 0x1 ;  /* 0x00000001ff0c7424 */ /* 0x000fe200078e00ff */
[----:B------:R-:W-:Y:S02]  /*2fa0*/  CS2R R10, SRZ ;  /* 0x00000000000a7805 */ /* 0x000fe4000001ff00 */
[----:B------:R-:W-:Y:S01]  /*2fb0*/  CS2R R8, SRZ ;  /* 0x0000000000087805 */ /* 0x000fe2000001ff00 */
[----:B--2---:R-:W-:-:S03]  /*2fc0*/  ULEA UR6, UR5, UR4, 0x18 ;  /* 0x0000000405067291 */ /* 0x004fc6000f8ec0ff */
[----:B------:R-:W-:-:S09]  /*2fd0*/  UMOV UR5, URZ ;  /* 0x000000ff00057c82 */ /* 0x000fd20008000000 */
.L_x_55:
[----:B------:R-:W-:Y:S02]  /*2fe0*/  LEA R2, R8, UR6, 0x3 ;  /* 0x0000000608027c11 */ /* 0x000fe4000f8e18ff */
[----:B------:R-:W-:-:S03]  /*2ff0*/  SHF.L.U32 R5, R9, 0x1f, RZ ;  /* 0x0000001f09057819 */ /* 0x000fc600000006ff */
[----:B------:R-:W-:Y:S01]  /*3000*/  VIADD R4, R2, 0x140 ;  /* 0x0000014002047836 */ /* 0x000fe20000000000 */
[----:B------:R-:W2:Y:S02]  /*3010*/  SYNCS.PHASECHK.TRANS64.TRYWAIT P0, [R2+URZ+0x130], R5 ;  /* 0x00013005020075a7 */ /* 0x000ea400080011ff */
[----:B--2---:R-:W-:Y:S05]  /*3020*/  @!P0 BRA `(.L_x_52) ;  /* 0x0000007400388947 */ /* 0x004fea0003800000 */
.L_x_171:
[----:B------:R-:W-:Y:S01]  /*3030*/  ULEA UR4, UR5, UR6, 0x3 ;  /* 0x0000000605047291 */ /* 0x000fe2000f8e18ff */
[----:B------:R-:W-:Y:S02]  /*3040*/  PRMT R4, RZ, 0x654, R4 ;  /* 0x00000654ff047816 */ /* 0x000fe40000000004 */
[----:B--2---:R-:W-:Y:S01]  /*3050*/  SHF.L.U32 R5, R12, 0x1f, RZ ;  /* 0x0000001f0c057819 */ /* 0x004fe200000006ff */
[----:B------:R-:W-:Y:S01]  /*3060*/  UIADD3 UR7, UPT, UPT, UR4, 0xd0, URZ ;  /* 0x000000d004077890 */ /* 0x000fe2000fffe0ff */
[----:B------:R2:W-:Y:S05]  /*3070*/  SYNCS.ARRIVE.TRANS64.RED.A1T0 RZ, [R4+URZ], RZ ;  /* 0x000000ff04ff79a7 */ /* 0x0005ea00081004ff */
[----:B------:R-:W-:Y:S01]  /*3080*/  IMAD.U32 R7, RZ, RZ, UR7 ;  /* 0x00000007ff077e24 */ /* 0x000fe2000f8e00ff */
[----:B------:R-:W3:Y:S04]  /*3090*/  SYNCS.PHASECHK.TRANS64.TRYWAIT P0, [UR4+0xe0], R5 ;  /* 0x0000e005ff0075a7 */ /* 0x000ee80008001104 */
[----:B------:R-:W-:Y:S01]  /*30a0*/  PRMT R6, R0, 0x654, R7 ;  /* 0x0000065400067816 */ /* 0x000fe20000000007 */
[----:B--2---:R-:W-:Y:S01]  /*30b0*/  @!P2 IMAD.MOV.U32 R4, RZ, RZ, 0x10 ;  /* 0x00000010ff04a424 */ /* 0x004fe200078e00ff */
[----:B---3--:R-:W-:Y:S06]  /*30c0*/  @!P0 BRA `(.L_x_53) ;  /* 0x0000007400248947 */ /* 0x008fec0003800000 */
.L_x_173:
[----:B------:R-:W-:Y:S01]  /*30d0*/  ULEA UR8, UR5, UR6, 0x4 ;  /* 0x0000000605087291 */ /* 0x000fe2000f8e20ff */
[----:B------:R-:W-:Y:S01]  /*30e0*/  SEL R3, R6, R3, !P2 ;  /* 0x0000000306037207 */ /* 0x000fe20005000000 */
[----:B------:R-:W-:Y:S01]  /*30f0*/  UIADD3 UR9, UPT, UPT, UR4, 0xd0, URZ ;  /* 0x000000d004097890 */ /* 0x000fe2000fffe0ff */
[----:B--2---:R-:W-:Y:S01]  /*3100*/  LEA R2, R11, UR6, 0x3 ;  /* 0x000000060b027c11 */ /* 0x004fe2000f8e18ff */
[----:B------:R-:W-:Y:S01]  /*3110*/  UIADD3 UR8, UPT, UPT, UR8, 0x160, URZ ;  /* 0x0000016008087890 */ /* 0x000fe2000fffe0ff */
[----:B------:R-:W-:Y:S01]  /*3120*/  SHF.L.U32 R5, R10, 0x1f, RZ ;  /* 0x0000001f0a057819 */ /* 0x000fe200000006ff */
[----:B------:R2:W-:Y:S01]  /*3130*/  @!P2 SYNCS.ARRIVE.TRANS64.RED RZ, [R3+URZ], R4 ;  /* 0x0000000403ffa9a7 */ /* 0x0005e200080004ff */
[----:B------:R-:W-:Y:S01]  /*3140*/  UIADD3 UR4, UPT, UPT, UR5, 0x1, URZ ;  /* 0x0000000105047890 */ /* 0x000fe2000fffe0ff */
[----:B------:R-:W-:-:S03]  /*3150*/  VIADD R8, R8, 0x1 ;  /* 0x0000000108087836 */ /* 0x000fc60000000000 */
[----:B------:R-:W-:Y:S02]  /*3160*/  UISETP.NE.AND UP0, UPT, UR4, 0x2, UPT ;  /* 0x000000020400788c */ /* 0x000fe4000bf05270 */
[----:B------:R-:W-:Y:S06]  /*3170*/  UGETNEXTWORKID.BROADCAST [UR8], [UR9] ;  /* 0x00000000080073ca */ /* 0x000fec0008000100 */
[----:B------:R-:W-:Y:S01]  /*3180*/  USEL UR7, URZ, 0x1, UP0 ;  /* 0x00000001ff077887 */ /* 0x000fe20008000000 */
[----:B------:R-:W-:Y:S01]  /*3190*/  ISETP.NE.AND P0, PT, R8, 0x2, PT ;  /* 0x000000020800780c */ /* 0x000fe20003f05270 */
[----:B------:R-:W-:Y:S01]  /*31a0*/  USEL UR5, UR4, URZ, UP0 ;  /* 0x000000ff04057287 */ /* 0x000fe20008000000 */
[----:B------:R-:W3:Y:S03]  /*31b0*/  SYNCS.PHASECHK.TRANS64.TRYWAIT P1, [R2+URZ+0xd0], R5 ;  /* 0x0000d005020075a7 */ /* 0x000ee600080211ff */
[----:B------:R-:W-:Y:S01]  /*31c0*/  LOP3.LUT R12, R12, UR7, RZ, 0x3c, !PT ;  /* 0x000000070c0c7c12 */ /* 0x000fe2000f8e3cff */
[----:B--23--:R-:W-:Y:S07]  /*31d0*/  @!P1 BRA `(.L_x_54) ;  /* 0x0000007000f89947 */ /* 0x00cfee0003800000 */
.L_x_174:
[C---:B------:R-:W-:Y:S01]  /*31e0*/  LEA R4, R11.reuse, UR6, 0x4 ;  /* 0x000000060b047c11 */ /* 0x040fe2000f8e20ff */
[----:B--2---:R-:W-:Y:S01]  /*31f0*/  VIADD R2, R2, 0xe0 ;  /* 0x000000e002027836 */ /* 0x004fe20000000000 */
[----:B------:R-:W-:Y:S01]  /*3200*/  SEL R8, R8, RZ, P0 ;  /* 0x000000ff08087207 */ /* 0x000fe20000000000 */
[----:B------:R-:W-:-:S03]  /*3210*/  VIADD R11, R11, 0x1 ;  /* 0x000000010b0b7836 */ /* 0x000fc60000000000 */
[----:B------:R-:W2:Y:S01]  /*3220*/  LDS.128 R4, [R4+0x160] ;  /* 0x0001600004047984 */ /* 0x000ea20000000c00 */
[----:B------:R-:W-:Y:S02]  /*3230*/  PRMT R2, RZ, 0x654, R2 ;  /* 0x00000654ff027816 */ /* 0x000fe40000000002 */
[C---:B------:R-:W-:Y:S01]  /*3240*/  ISETP.NE.AND P1, PT, R11.reuse, 0x2, PT ;  /* 0x000000020b00780c */ /* 0x040fe20003f25270 */
[----:B------:R-:W-:Y:S01]  /*3250*/  @!PT LDS RZ, [RZ] ;  /* 0x00000000fffff984 */ /* 0x000fe20000000800 */
[----:B------:R-:W-:Y:S01]  /*3260*/  @!PT LDS RZ, [RZ] ;  /* 0x00000000fffff984 */ /* 0x000fe20000000800 */
[----:B------:R-:W-:Y:S01]  /*3270*/  @!PT LDS RZ, [RZ] ;  /* 0x00000000fffff984 */ /* 0x000fe20000000800 */
[----:B------:R-:W-:Y:S01]  /*3280*/  @!PT LDS RZ, [RZ] ;  /* 0x00000000fffff984 */ /* 0x000fe20000000800 */
[----:B------:R3:W-:Y:S06]  /*3290*/  MEMBAR.ALL.CTA ;  /* 0x0000000000007992 */ /* 0x0007ec0000008000 */
[----:B---3--:R-:W3:Y:S01]  /*32a0*/  FENCE.VIEW.ASYNC.S ;  /* 0x00000000000073c6 */ /* 0x008ee20000000000 */
[----:B------:R-:W-:Y:S01]  /*32b0*/  SEL R11, R11, RZ, P1 ;  /* 0x000000ff0b0b7207 */ /* 0x000fe20000800000 */
[----:B---3--:R3:W-:Y:S01]  /*32c0*/  SYNCS.ARRIVE.TRANS64.RED.A1T0 RZ, [R2+URZ], RZ ;  /* 0x000000ff02ff79a7 */ /* 0x0087e200081004ff */
[----:B--2---:R-:W-:-:S02]  /*32d0*/  LOP3.LUT P3, RZ, R6, 0x1, RZ, 0xc0, !PT ;  /* 0x0000000106ff7812 */ /* 0x004fc4000786c0ff */
[----:B------:R-:W-:-:S04]  /*32e0*/  SEL R5, RZ, 0x1, P1 ;  /* 0x00000001ff057807 */ /* 0x000fc80000800000 */
[----:B------:R-:W-:Y:S02]  /*32f0*/  LOP3.LUT R10, R10, R5, RZ, 0x3c, !PT ;  /* 0x000000050a0a7212 */ /* 0x000fe400078e3cff */
[----:B---3--:R-:W-:-:S04]  /*3300*/  SEL R2, RZ, 0x1, P0 ;  /* 0x00000001ff027807 */ /* 0x008fc80000000000 */
[----:B------:R-:W-:Y:S01]  /*3310*/  LOP3.LUT R9, R9, R2, RZ, 0x3c, !PT ;  /* 0x0000000209097212 */ /* 0x000fe200078e3cff */
[----:B------:R-:W-:Y:S06]  /*3320*/  @P3 BRA `(.L_x_55) ;  /* 0xfffffffc002c3947 */ /* 0x000fec000383ffff */
[----:B------:R-:W-:Y:S01]  /*3330*/  ULEA UR4, UR5, UR6, 0x3 ;  /* 0x0000000605047291 */ /* 0x000fe2000f8e18ff */
[----:B------:R-:W-:-:S08]  /*3340*/  SHF.L.U32 R3, R12, 0x1f, RZ ;  /* 0x0000001f0c037819 */ /* 0x000fd000000006ff */
[----:B------:R-:W2:Y:S02]  /*3350*/  SYNCS.PHASECHK.TRANS64 P0, [UR4+0xe0], R3 ;  /* 0x0000e003ff0075a7 */ /* 0x000ea40008001004 */
[----:B--2---:R-:W-:Y:S05]  /*3360*/  @P0 BRA `(.L_x_56) ;  /* 0x0000000000080947 */ /* 0x004fea0003800000 */
[----:B------:R-:W2:Y:S02]  /*3370*/  SYNCS.PHASECHK.TRANS64.TRYWAIT P0, [UR4+0xe0], R3 ;  /* 0x0000e003ff0075a7 */ /* 0x000ea40008001104 */
[----:B--2---:R-:W-:Y:S05]  /*3380*/  @!P0 BRA `(.L_x_57) ;  /* 0x0000007000a08947 */ /* 0x004fea0003800000 */
.L_x_56:
[----:B------:R-:W-:-:S04]  /*3390*/  UIADD3 UR7, UPT, UPT, UR5, 0x1, URZ ;  /* 0x0000000105077890 */ /* 0x000fc8000fffe0ff */
[----:B------:R-:W-:-:S04]  /*33a0*/  UISETP.NE.AND UP0, UPT, UR7, 0x2, UPT ;  /* 0x000000020700788c */ /* 0x000fc8000bf05270 */
[----:B------:R-:W-:Y:S02]  /*33b0*/  USEL UR8, URZ, 0x1, UP0 ;  /* 0x00000001ff087887 */ /* 0x000fe40008000000 */
[----:B------:R-:W-:-:S04]  /*33c0*/  USEL UR7, UR7, URZ, UP0 ;  /* 0x000000ff07077287 */ /* 0x000fc80008000000 */
[----:B------:R-:W-:Y:S01]  /*33d0*/  ULEA UR7, UR7, UR6, 0x3 ;  /* 0x0000000607077291 */ /* 0x000fe2000f8e18ff */
[----:B--2---:R-:W-:-:S04]  /*33e0*/  LOP3.LUT R3, R12, UR8, RZ, 0x3c, !PT ;  /* 0x000000080c037c12 */ /* 0x004fc8000f8e3cff */
[----:B------:R-:W-:-:S04]  /*33f0*/  SHF.L.U32 R0, R3, 0x1f, RZ ;  /* 0x0000001f03007819 */ /* 0x000fc800000006ff */
[----:B------:R-:W2:Y:S02]  /*3400*/  SYNCS.PHASECHK.TRANS64 P0, [UR7+0xe0], R0 ;  /* 0x0000e000ff0075a7 */ /* 0x000ea40008001007 */
[----:B-12---:R-:W-:Y:S05]  /*3410*/  @P0 EXIT ;  /* 0x000000000000094d */ /* 0x006fea0003800000 */
[----:B------:R-:W-:Y:S02]  /*3420*/  SHF.L.U32 R3, R3, 0x1f, RZ ;  /* 0x0000001f03037819 */ /* 0x000fe400000006ff */
[----:B------:R-:W-:-:S07]  /*3430*/  MOV R0, UR7 ;  /* 0x0000000700007c02 */ /* 0x000fce0008000f00 */
.L_x_58:
[----:B-1----:R1:W2:Y:S02]  /*3440*/  SYNCS.PHASECHK.TRANS64.TRYWAIT P0, [R0+URZ+0xe0], R3 ;  /* 0x0000e003000075a7 */ /* 0x0022a400080011ff */
[----:B--2---:R-:W-:Y:S05]  /*3450*/  @!P0 NANOSLEEP.SYNCS 0x989680 ;  /* 0x009896800000895d */ /* 0x004fea0003900000 */
[----:B------:R-:W2:Y:S02]  /*3460*/  @!P0 SYNCS.PHASECHK.TRANS64 P0, [R0+URZ+0xe0], R3 ;  /* 0x0000e003000085a7 */ /* 0x000ea400080010ff */
[----:B--2---:R-:W-:Y:S05]  /*3470*/  @P0 EXIT ;  /* 0x000000000000094d */ /* 0x004fea0003800000 */
[----:B------:R-:W-:Y:S05]  /*3480*/  BRA `(.L_x_58) ;  /* 0xfffffffc00ec7947 */ /* 0x000fea000383ffff */
.L_x_51:
[----:B------:R-:W-:Y:S05]  /*3490*/  BRA.U UP5, `(.L_x_59) ;  /* 0x0000001105dc7547 */ /* 0x000fea000b800000 */
[----:B------:R-:W2:Y:S01]  /*34a0*/  S2UR UR7, SR_CgaCtaId ;  /* 0x00000000000779c3 */ /* 0x000ea20000008800 */
[----:B------:R-:W-:Y:S01]  /*34b0*/  UMOV UR4, 0x40 ;  /* 0x0000004000047882 */ /* 0x000fe20000000000 */
[----:B------:R-:W-:Y:S01]  /*34c0*/  NOP ;  /* 0x0000000000007918 */ /* 0x000fe20000000000 */
[----:B------:R-:W-:Y:S01]  /*34d0*/  UMOV UR6, 0x400 ;  /* 0x0000040000067882 */ /* 0x000fe20000000000 */
[----:B--2---:R-:W-:Y:S02]  /*34e0*/  ULEA UR5, UR7, UR4, 0x18 ;  /* 0x0000000407057291 */ /* 0x004fe4000f8ec0ff */
[----:B------:R-:W-:-:S07]  /*34f0*/  ULEA UR6, UR7, UR6, 0x18 ;  /* 0x0000000607067291 */ /* 0x000fce000f8ec0ff */
[----:B------:R-:W2:Y:S02]  /*3500*/  LDS.U8 R0, [UR5+0x1c] ;  /* 0x00001c05ff007984 */ /* 0x000ea40008000000 */
[----:B--2---:R-:W-:-:S13]  /*3510*/  ISETP.NE.AND P0, PT, R0, RZ, PT ;  /* 0x000000ff0000720c */ /* 0x004fda0003f05270 */
[----:B------:R-:W-:Y:S05]  /*3520*/  @P0 BRA `(.L_x_60) ;  /* 0x0000000400080947 */ /* 0x000fea0003800000 */
[----:B------:R-:W-:Y:S02]  /*3530*/  UISETP.NE.U32.AND UP1, UPT, UR47, 0x1, UPT ;  /* 0x000000012f00788c */ /* 0x000fe4000bf25070 */
[----:B------:R-:W-:-:S07]  /*3540*/  UIADD3 UR7, UPT, UPT, UR5, 0x8, URZ ;  /* 0x0000000805077890 */ /* 0x000fce000fffe0ff */
[----:B------:R-:W-:Y:S05]  /*3550*/  BRA.U !UP1, `(.L_x_61) ;  /* 0x00000001099c7547 */ /* 0x000fea000b800000 */
[----:B------:R-:W-:Y:S01]  /*3560*/  ELECT P0, URZ, PT ;  /* 0x0000000000ff782f */ /* 0x000fe20003800000 */
[----:B------:R-:W-:-:S12]  /*3570*/  BSSY B0, `(.L_x_61) ;  /* 0x0000025000007945 */ /* 0x000fd80003800000 */
[----:B------:R-:W-:Y:S05]  /*3580*/  @!P0 BRA `(.L_x_62) ;  /* 0x00000000008c8947 */ /* 0x000fea0003800000 */
[----:B------:R-:W-:-:S05]  /*3590*/  UMOV UR4, 0x10 ;  /* 0x0000001000047882 */ /* 0x000fca0000000000 */
[----:B------:R-:W-:Y:S04]  /*35a0*/  DEPBAR.LE SB2, 0x36 ;  /* 0x0000ad800000791a */ /* 0x000fe80000000000 */
[----:B------:R-:W2:Y:S02]  /*35b0*/  UTCATOMSWS.2CTA.FIND_AND_SET.ALIGN UP0, UR4, UR4 ;  /* 0x00000004000475e3 */ /* 0x000ea40008200800 */
[----:B--2---:R-:W-:Y:S01]  /*35c0*/  MOV R11, UR4 ;  /* 0x00000004000b7c02 */ /* 0x004fe20008000f00 */
[----:B------:R-:W-:Y:S06]  /*35d0*/  BRA.U UP0, `(.L_x_63) ;  /* 0x0000000100187547 */ /* 0x000fec000b800000 */
.L_x_64:
[----:B------:R-:W-:Y:S05]  /*35e0*/  NANOSLEEP 0x64 ;  /* 0x000000640000795d */ /* 0x000fea0003800000 */
[----:B------:R-:W-:-:S05]  /*35f0*/  UMOV UR4, 0x10 ;  /* 0x0000001000047882 */ /* 0x000fca0000000000 */
[----:B------:R-:W-:Y:S04]  /*3600*/  DEPBAR.LE SB2, 0x36 ;  /* 0x0000ad800000791a */ /* 0x000fe80000000000 */
[----:B------:R-:W2:Y:S02]  /*3610*/  UTCATOMSWS.2CTA.FIND_AND_SET.ALIGN UP0, UR4, UR4 ;  /* 0x00000004000475e3 */ /* 0x000ea40008200800 */
[----:B--2---:R-:W-:Y:S01]  /*3620*/  MOV R11, UR4 ;  /* 0x00000004000b7c02 */ /* 0x004fe20008000f00 */
[----:B------:R-:W-:Y:S05]  /*3630*/  BRA.U !UP0, `(.L_x_64) ;  /* 0xfffffffd08e87547 */ /* 0x000fea000b83ffff */
.L_x_63:
[----:B------:R-:W2:Y:S01]  /*3640*/  LDS R7, [UR5+0x10] ;  /* 0x00001005ff077984 */ /* 0x000ea20008000800 */
[----:B------:R-:W-:Y:S01]  /*3650*/  IMAD.U32 R5, RZ, RZ, UR6 ;  /* 0x00000006ff057e24 */ /* 0x000fe2000f8e00ff */
[----:B------:R-:W-:-:S03]  /*3660*/  MOV R4, UR46 ;  /* 0x0000002e00047c02 */ /* 0x000fc60008000f00 */
[----:B------:R-:W-:Y:S01]  /*3670*/  VIADD R5, R5, 0x180 ;  /* 0x0000018005057836 */ /* 0x000fe20000000000 */
[----:B--2---:R-:W-:-:S04]  /*3680*/  SHF.L.U32 R7, R7, 0x1f, RZ ;  /* 0x0000001f07077819 */ /* 0x004fc800000006ff */
[----:B------:R-:W2:Y:S02]  /*3690*/  SYNCS.PHASECHK.TRANS64.TRYWAIT P0, [UR5+0x8], R7 ;  /* 0x00000807ff0075a7 */ /* 0x000ea40008001105 */
[----:B--2---:R-:W-:Y:S05]  /*36a0*/  @P0 BRA `(.L_x_65) ;  /* 0x0000000000080947 */ /* 0x004fea0003800000 */
[----:B------:R-:W2:Y:S02]  /*36b0*/  SYNCS.PHASECHK.TRANS64.TRYWAIT P0, [UR5+0x8], R7 ;  /* 0x00000807ff0075a7 */ /* 0x000ea40008001105 */
[----:B--2---:R-:W-:Y:S05]  /*36c0*/  @!P0 BRA `(.L_x_66) ;  /* 0x0000006c00e88947 */ /* 0x004fea0003800000 */
.L_x_65:
[----:B--2---:R-:W-:Y:S01]  /*36d0*/  HFMA2 R0, -RZ, RZ, 0, 5.9604644775390625e-08 ;  /* 0x00000001ff007431 */ /* 0x004fe200000001ff */
[----:B------:R-:W-:Y:S01]  /*36e0*/  UPRMT UR4, UR46, 0x654, UR7 ;  /* 0x000006542e047896 */ /* 0x000fe20008000007 */
[----:B------:R-:W-:Y:S01]  /*36f0*/  IMAD.MOV.U32 R8, RZ, RZ, 0xffff ;  /* 0x0000ffffff087424 */ /* 0x000fe200078e00ff */
[----:B------:R-:W-:Y:S01]  /*3700*/  PRMT R4, R4, 0x654, R5 ;  /* 0x0000065404047816 */ /* 0x000fe20000000005 */
[----:B------:R-:W-:Y:S02]  /*3710*/  IMAD.MOV.U32 R6, RZ, RZ, 0x4 ;  /* 0x00000004ff067424 */ /* 0x000fe400078e00ff */
[----:B------:R-:W-:Y:S01]  /*3720*/  IMAD.SHL.U32 R9, R11, 0x20, RZ ;  /* 0x000000200b097824 */ /* 0x000fe200078e00ff */
[----:B------:R-:W-:Y:S02]  /*3730*/  MOV R5, UR4 ;  /* 0x0000000400057c02 */ /* 0x000fe40008000f00 */
[-C--:B------:R-:W-:Y:S01]  /*3740*/  SHF.L.U32 R8, R8, R11.reuse, RZ ;  /* 0x0000000b08087219 */ /* 0x080fe200000006ff */
[----:B------:R2:W-:Y:S01]  /*3750*/  SYNCS.ARRIVE.TRANS64.RED RZ, [UR4], R6 ;  /* 0x00000006ffff79a7 */ /* 0x0005e20008000404 */
[----:B------:R-:W-:Y:S01]  /*3760*/  SHF.L.U32 R7, R0, R11, RZ ;  /* 0x0000000b00077219 */ /* 0x000fe200000006ff */
[----:B------:R2:W-:Y:S04]  /*3770*/  STS [UR6+0x180], R9 ;  /* 0x00018009ff007988 */ /* 0x0005e80008000806 */
[----:B------:R2:W-:Y:S04]  /*3780*/  STAS [R4.64], R11 ;  /* 0x0000000b04007dbd */ /* 0x0005e8000c0008ff */
[----:B------:R2:W-:Y:S04]  /*3790*/  ATOMS.OR RZ, [UR5+0x14], R8 ;  /* 0x00001408ffff798c */ /* 0x0005e8000b000005 */
[----:B------:R2:W-:Y:S04]  /*37a0*/  ATOMS.OR RZ, [UR5+0x18], R7 ;  /* 0x00001807ffff798c */ /* 0x0005e8000b000005 */
[----:B------:R2:W-:Y:S02]  /*37b0*/  ATOMS.XOR RZ, [UR5+0x10], R0 ;  /* 0x00001000ffff798c */ /* 0x0005e4000b800005 */
.L_x_62:
[----:B-1----:R-:W-:Y:S05]  /*37c0*/  BSYNC B0 ;  /* 0x0000000000007941 */ /* 0x002fea0003800000 */
.L_x_61:
[----:B------:R-:W-:Y:S05]  /*37d0*/  BRA.U UP1, `(.L_x_67) ;  /* 0x00000001016c7547 */ /* 0x000fea000b800000 */
[----:B------:R-:W-:-:S03]  /*37e0*/  UMOV UR4, 0xffffffff ;  /* 0xffffffff00047882 */ /* 0x000fc60000000000 */
[----:B------:R-:W-:Y:S05]  /*37f0*/  BRA.DIV UR4, `(.L_x_68) ;  /* 0x0000006e04b47947 */ /* 0x000fea000b800000 */
[----:B------:R-:W-:-:S13]  /*3800*/  ELECT P0, URZ, PT ;  /* 0x0000000000ff782f */ /* 0x000fda0003800000 */
.L_x_178:
[----:B------:R-:W-:Y:S05]  /*3810*/  @!P0 BRA `(.L_x_67) ;  /* 0x00000000005c8947 */ /* 0x000fea0003800000 */
[----:B--2---:R-:W2:Y:S02]  /*3820*/  LDS R5, [UR5+0x10] ;  /* 0x00001005ff057984 */ /* 0x004ea40008000800 */
[----:B--2---:R-:W-:-:S04]  /*3830*/  SHF.L.U32 R5, R5, 0x1f, RZ ;  /* 0x0000001f05057819 */ /* 0x004fc800000006ff */
[----:B------:R-:W2:Y:S02]  /*3840*/  SYNCS.PHASECHK.TRANS64.TRYWAIT P0, [UR5+0x8], R5 ;  /* 0x00000805ff0075a7 */ /* 0x000ea40008001105 */
[----:B--2---:R-:W-:Y:S05]  /*3850*/  @P0 BRA `(.L_x_69) ;  /* 0x0000000000080947 */ /* 0x004fea0003800000 */
[----:B------:R-:W2:Y:S02]  /*3860*/  SYNCS.PHASECHK.TRANS64.TRYWAIT P0, [UR5+0x8], R5 ;  /* 0x00000805ff0075a7 */ /* 0x000ea40008001105 */
[----:B--2---:R-:W-:Y:S05]  /*3870*/  @!P0 BRA `(.L_x_70) ;  /* 0x0000006c00b88947 */ /* 0x004fea0003800000 */
.L_x_69:
[----:B------:R-:W3:Y:S01]  /*3880*/  LDS R7, [UR6+0x180] ;  /* 0x00018006ff077984 */ /* 0x000ee20008000800 */
[----:B--2---:R-:W-:Y:S02]  /*3890*/  HFMA2 R0, -RZ, RZ, 0, 5.9604644775390625e-08 ;  /* 0x00000001ff007431 */ /* 0x004fe400000001ff */
[----:B------:R-:W-:Y:S01]  /*38a0*/  IMAD.MOV.U32 R4, RZ, RZ, 0xffff ;  /* 0x0000ffffff047424 */ /* 0x000fe200078e00ff */
[----:B------:R-:W-:Y:S01]  /*38b0*/  UPRMT UR4, UR46, 0x654, UR7 ;  /* 0x000006542e047896 */ /* 0x000fe20008000007 */
[----:B---3--:R-:W-:-:S03]  /*38c0*/  IMAD.SHL.U32 R5, R7, 0x20, RZ ;  /* 0x0000002007057824 */ /* 0x008fc600078e00ff */
[-C--:B------:R-:W-:Y:S02]  /*38d0*/  SHF.L.U32 R4, R4, R7.reuse, RZ ;  /* 0x0000000704047219 */ /* 0x080fe400000006ff */
[----:B------:R-:W-:Y:S01]  /*38e0*/  SHF.L.U32 R7, R0, R7, RZ ;  /* 0x0000000700077219 */ /* 0x000fe200000006ff */
[----:B------:R3:W-:Y:S04]  /*38f0*/  STS [UR6+0x180], R5 ;  /* 0x00018005ff007988 */ /* 0x0007e80008000806 */
[----:B------:R3:W-:Y:S04]  /*3900*/  ATOMS.OR RZ, [UR5+0x14], R4 ;  /* 0x00001404ffff798c */ /* 0x0007e8000b000005 */
[----:B------:R3:W-:Y:S01]  /*3910*/  ATOMS.OR RZ, [UR5+0x18], R7 ;  /* 0x00001807ffff798c */ /* 0x0007e2000b000005 */
[----:B------:R-:W-:Y:S03]  /*3920*/  SYNCS.ARRIVE.TRANS64.RED.A1T0 RZ, [UR4], RZ ;  /* 0x000000ffffff79a7 */ /* 0x000fe60008100404 */
[----:B------:R3:W-:Y:S01]  /*3930*/  ATOMS.XOR RZ, [UR5+0x10], R0 ;  /* 0x00001000ffff798c */ /* 0x0007e2000b800005 */
[----:B------:R-:W-:Y:S05]  /*3940*/  BRA `(.L_x_67) ;  /* 0x0000000000107947 */ /* 0x000fea0003800000 */
.L_x_60:
[----:B------:R-:W-:Y:S02]  /*3950*/  MOV R0, 0xffffffff ;  /* 0xffffffff00007802 */ /* 0x000fe40000000f00 */
[----:B------:R-:W-:-:S03]  /*3960*/  MOV R4, 0x3990 ;  /* 0x0000399000047802 */ /* 0x000fc60000000f00 */
[----:B------:R2:W-:Y:S04]  /*3970*/  STS [UR6+0x180], R0 ;  /* 0x00018000ff007988 */ /* 0x0005e80008000806 */
[----:B-12--5:R-:W-:Y:S05]  /*3980*/  CALL.REL.NOINC `($__internal_1_$__cuda_sm10x_tcgen05_guardrail_trap_phase_invalid_during_alloc) ;  /* 0x00000074008c7944 */ /* 0x026fea0003c00000 */
.L_x_67:
[----:B------:R-:W-:Y:S05]  /*3990*/  WARPSYNC.ALL ;  /* 0x0000000000007948 */ /* 0x000fea0003800000 */
[----:B------:R-:W4:Y:S01]  /*39a0*/  S2UR UR4, SR_CgaCtaId ;  /* 0x00000000000479c3 */ /* 0x000f220000008800 */
[----:B------:R-:W-:Y:S01]  /*39b0*/  UMOV UR26, 0x400 ;  /* 0x00000400001a7882 */ /* 0x000fe20000000000 */
[----:B------:R-:W-:-:S06]  /*39c0*/  NOP ;  /* 0x0000000000007918 */ /* 0x000fcc0000000000 */
[----:B------:R-:W-:Y:S06]  /*39d0*/  BAR.ARV 0x6, 0xa0 ;  /* 0x0182800000007b1d */ /* 0x000fec0000002000 */
[----:B------:R-:W1:Y:S01]  /*39e0*/  LDCU UR6, c[0x0][0x38c] ;  /* 0x00007180ff0677ac */ /* 0x000e620008000800 */
[----:B------:R-:W-:Y:S01]  /*39f0*/  LOP3.LUT R3, R3, 0xffff, RZ, 0xc0, !PT ;  /* 0x0000ffff03037812 */ /* 0x000fe200078ec0ff */
[----:B--2---:R-:W-:Y:S01]  /*3a00*/  IMAD.MOV.U32 R9, RZ, RZ, 0x1 ;  /* 0x00000001ff097424 */ /* 0x004fe200078e00ff */
[----:B------:R-:W-:Y:S01]  /*3a10*/  LOP3.LUT R2, R2, 0xffff, RZ, 0xc0, !PT ;  /* 0x0000ffff02027812 */ /* 0x000fe200078ec0ff */
[----:B------:R-:W-:Y:S01]  /*3a20*/  IMAD.MOV.U32 R8, RZ, RZ, RZ ;  /* 0x000000ffff087224 */ /* 0x000fe200078e00ff */
[----:B------:R-:W-:Y:S01]  /*3a30*/  R2UR UR28, R3 ;  /* 0x00000000031c72ca */ /* 0x000fe200000e0000 */
[----:B------:R-:W-:Y:S01]  /*3a40*/  UMOV UR32, URZ ;  /* 0x000000ff00207c82 */ /* 0x000fe20008000000 */
[----:B------:R-:W-:-:S02]  /*3a50*/  R2UR UR42, R2 ;  /* 0x00000000022a72ca */ /* 0x000fc400000e0000 */
[----:B------:R-:W-:Y:S01]  /*3a60*/  CS2R R2, SRZ ;  /* 0x0000000000027805 */ /* 0x000fe2000001ff00 */
[----:B------:R-:W-:Y:S01]  /*3a70*/  UMOV UR23, URZ ;  /* 0x000000ff00177c82 */ /* 0x000fe20008000000 */
[----:B----4-:R-:W-:Y:S01]  /*3a80*/  ULEA UR26, UR4, UR26, 0x18 ;  /* 0x0000001a041a7291 */ /* 0x010fe2000f8ec0ff */
[----:B------:R-:W-:Y:S01]  /*3a90*/  UMOV UR22, URZ ;  /* 0x000000ff00167c82 */ /* 0x000fe20008000000 */
[----:B------:R-:W-:Y:S02]  /*3aa0*/  UISETP.NE.AND UP3, UPT, UR47, URZ, UPT ;  /* 0x000000ff2f00728c */ /* 0x000fe4000bf65270 */
[----:B------:R-:W-:Y:S02]  /*3ab0*/  UIADD3 UR5, UPT, UPT, UR26, 0x8400, URZ ;  /* 0x000084001a057890 */ /* 0x000fe4000fffe0ff */
[----:B------:R-:W-:-:S03]  /*3ac0*/  UIADD3 UR4, UPT, UPT, UR26, 0x18400, URZ ;  /* 0x000184001a047890 */ /* 0x000fc6000fffe0ff */
[----:B---3--:R-:W2:Y:S01]  /*3ad0*/  LDS R0, [UR26+0x180] ;  /* 0x0001801aff007984 */ /* 0x008ea20008000800 */
[----:B-1----:R-:W-:Y:S02]  /*3ae0*/  UIADD3 UR6, UPT, UPT, UR6, 0x3f, URZ ;  /* 0x0000003f06067890 */ /* 0x002fe4000fffe0ff */
[----:B------:R-:W-:Y:S02]  /*3af0*/  USHF.R.U32.HI UR5, URZ, 0x4, UR5 ;  /* 0x00000004ff057899 */ /* 0x000fe40008011605 */
[----:B------:R-:W-:Y:S02]  /*3b00*/  USHF.R.S32.HI UR33, URZ, 0x1f, UR6 ;  /* 0x0000001fff217899 */ /* 0x000fe40008011406 */
[----:B------:R-:W-:Y:S02]  /*3b10*/  USHF.R.U32.HI UR4, URZ, 0x4, UR4 ;  /* 0x00000004ff047899 */ /* 0x000fe40008011604 */
[----:B------:R-:W-:Y:S02]  /*3b20*/  ULEA.HI UR33, UR33, UR6, URZ, 0x6 ;  /* 0x0000000621217291 */ /* 0x000fe4000f8f30ff */
[----:B------:R-:W-:-:S02]  /*3b30*/  ULOP3.LUT UR5, UR5, 0x3fff, URZ, 0xc0, !UPT ;  /* 0x00003fff05057892 */ /* 0x000fc4000f8ec0ff */
[----:B------:R-:W-:Y:S02]  /*3b40*/  USHF.R.S32.HI UR33, URZ, 0x6, UR33 ;  /* 0x00000006ff217899 */ /* 0x000fe40008011421 */
[----:B------:R-:W-:Y:S02]  /*3b50*/  ULOP3.LUT UR30, UR4, 0x3fff, URZ, 0xc0, !UPT ;  /* 0x00003fff041e7892 */ /* 0x000fe4000f8ec0ff */
[----:B------:R-:W-:Y:S01]  /*3b60*/  UISETP.LT.AND UP0, UPT, UR33, 0x1, UPT ;  /* 0x000000012100788c */ /* 0x000fe2000bf01270 */
[----:B------:R-:W-:Y:S01]  /*3b70*/  UMOV UR40, 0x0 ;  /* 0x0000000000287882 */ /* 0x000fe20000000000 */
[----:B------:R-:W-:Y:S01]  /*3b80*/  UMOV UR41, 0x8400010 ;  /* 0x0840001000297882 */ /* 0x000fe20000000000 */
[----:B------:R-:W-:Y:S02]  /*3b90*/  ULOP3.LUT UR29, UR5, 0x10000, URZ, 0xfc, !UPT ;  /* 0x00010000051d7892 */ /* 0x000fe4000f8efcff */
[----:B------:R-:W-:Y:S02]  /*3ba0*/  ULOP3.LUT UR30, UR30, 0x10000, URZ, 0xfc, !UPT ;  /* 0x000100001e1e7892 */ /* 0x000fe4000f8efcff */
[----:B------:R-:W-:Y:S01]  /*3bb0*/  USEL UR43, UR33, 0x1, !UP0 ;  /* 0x00000001212b7887 */ /* 0x000fe2000c000000 */
[----:B------:R-:W-:Y:S01]  /*3bc0*/  UMOV UR38, 0x0 ;  /* 0x0000000000267882 */ /* 0x000fe20000000000 */
[----:B------:R-:W-:Y:S01]  /*3bd0*/  UMOV UR39, 0x8400010 ;  /* 0x0840001000277882 */ /* 0x000fe20000000000 */
[----:B------:R-:W-:Y:S01]  /*3be0*/  UMOV UR36, 0x0 ;  /* 0x0000000000247882 */ /* 0x000fe20000000000 */
[----:B------:R-:W-:Y:S01]  /*3bf0*/  UMOV UR37, 0x8400010 ;  /* 0x0840001000257882 */ /* 0x000fe20000000000 */
[----:B------:R-:W-:Y:S01]  /*3c00*/  UMOV UR34, 0x0 ;  /* 0x0000000000227882 */ /* 0x000fe20000000000 */
[----:B------:R-:W-:Y:S01]  /*3c10*/  UMOV UR35, 0x8400010 ;  /* 0x0840001000237882 */ /* 0x000fe20000000000 */
[----:B--2---:R-:W-:-:S15]  /*3c20*/  R2UR UR44, R0 ;  /* 0x00000000002c72ca */ /* 0x004fde00000e0000 */
.L_x_78:
[C---:B------:R-:W-:Y:S02]  /*3c30*/  LEA R0, R8.reuse, UR26, 0x3 ;  /* 0x0000001a08007c11 */ /* 0x040fe4000f8e18ff */
[----:B------:R-:W-:Y:S02]  /*3c40*/  SHF.L.U32 R5, R3, 0x1f, RZ ;  /* 0x0000001f03057819 */ /* 0x000fe400000006ff */
[----:B------:R-:W-:Y:S02]  /*3c50*/  LEA R4, R8, UR26, 0x4 ;  /* 0x0000001a08047c11 */ /* 0x000fe4000f8e20ff */
[----:B------:R-:W1:Y:S02]  /*3c60*/  SYNCS.PHASECHK.TRANS64.TRYWAIT P0, [R0+URZ+0xd0], R5 ;  /* 0x0000d005000075a7 */ /* 0x000e6400080011ff */
[----:B-1-3--:R-:W-:Y:S05]  /*3c70*/  @!P0 BRA `(.L_x_71) ;  /* 0x0000006800d08947 */ /* 0x00afea0003800000 */
.L_x_179:
[----:B-1----:R-:W1:Y:S01]  /*3c80*/  LDS.128 R4, [R4+0x160] ;  /* 0x0001600004047984 */ /* 0x002e620000000c00 */
[----:B------:R-:W-:Y:S02]  /*3c90*/  VIADD R0, R0, 0xe0 ;  /* 0x000000e000007836 */ /* 0x000fe40000000000 */
[----:B------:R-:W-:Y:S01]  /*3ca0*/  VIADD R8, R8, 0x1 ;  /* 0x0000000108087836 */ /* 0x000fe20000000000 */
[----:B------:R-:W-:Y:S01]  /*3cb0*/  @!PT LDS RZ, [RZ] ;  /* 0x00000000fffff984 */ /* 0x000fe20000000800 */
[----:B------:R-:W-:Y:S01]  /*3cc0*/  @!PT LDS RZ, [RZ] ;  /* 0x00000000fffff984 */ /* 0x000fe20000000800 */
[----:B------:R-:W-:Y:S01]  /*3cd0*/  @!PT LDS RZ, [RZ] ;  /* 0x00000000fffff984 */ /* 0x000fe20000000800 */
[----:B------:R-:W-:Y:S01]  /*3ce0*/  @!PT LDS RZ, [RZ] ;  /* 0x00000000fffff984 */ /* 0x000fe20000000800 */
[----:B------:R2:W-:Y:S06]  /*3cf0*/  MEMBAR.ALL.CTA ;  /* 0x0000000000007992 */ /* 0x0005ec0000008000 */
[----:B--2---:R-:W2:Y:S01]  /*3d00*/  FENCE.VIEW.ASYNC.S ;  /* 0x00000000000073c6 */ /* 0x004ea20000000000 */
[----:B------:R-:W-:-:S04]  /*3d10*/  PRMT R0, RZ, 0x654, R0 ;  /* 0x00000654ff007816 */ /* 0x000fc80000000000 */
[----:B--2---:R2:W-:Y:S01]  /*3d20*/  SYNCS.ARRIVE.TRANS64.RED.A1T0 RZ, [R0+URZ], RZ ;  /* 0x000000ff00ff79a7 */ /* 0x0045e200081004ff */
[----:B-1----:R-:W-:Y:S01]  /*3d30*/  LOP3.LUT P1, RZ, R6, 0x1, RZ, 0xc0, !PT ;  /* 0x0000000106ff7812 */ /* 0x002fe2000782c0ff */
[----:B--2---:R-:W-:-:S12]  /*3d40*/  BRA.U UP3, `(.L_x_72) ;  /* 0x0000000503087547 */ /* 0x004fd8000b800000 */
[----:B------:R-:W1:Y:S01]  /*3d50*/  LDCU UR4, c[0x0][0x38c] ;  /* 0x00007180ff0477ac */ /* 0x000e620008000800 */
[----:B------:R-:W-:Y:S02]  /*3d60*/  PLOP3.LUT P2, PT, PT, PT, PT, 0x80, 0x8 ;  /* 0x000000000008781c */ /* 0x000fe40003f4f070 */
[----:B------:R-:W-:Y:S01]  /*3d70*/  SHF.L.U32 R5, R9, 0x1f, RZ ;  /* 0x0000001f09057819 */ /* 0x000fe200000006ff */
[----:B------:R-:W-:Y:S02]  /*3d80*/  ULEA UR31, UR32, UR26, 0x3 ;  /* 0x0000001a201f7291 */ /* 0x000fe4000f8e18ff */
[----:B------:R-:W-:Y:S02]  /*3d90*/  ULEA UR11, UR32, UR44, 0x7 ;  /* 0x0000002c200b7291 */ /* 0x000fe4000f8e38ff */
[----:B-1----:R-:W-:-:S06]  /*3da0*/  UISETP.GE.AND UP0, UPT, UR4, 0x1, UPT ;  /* 0x000000010400788c */ /* 0x002fcc000bf06270 */
[----:B------:R-:W-:-:S05]  /*3db0*/  PLOP3.LUT P0, PT, PT, PT, UP0, 0x80, 0x8 ;  /* 0x000000000008781c */ /* 0x000fca0003f0f008 */
[----:B------:R-:W-:-:S08]  /*3dc0*/  @UP0 ULEA UR4, UR23, UR26, 0x3 ;  /* 0x0000001a17040291 */ /* 0x000fd0000f8e18ff */
[----:B------:R-:W-:-:S04]  /*3dd0*/  @P0 SHF.L.U32 R0, R2, 0x1f, RZ ;  /* 0x0000001f02000819 */ /* 0x000fc800000006ff */
[----:B------:R1:W2:Y:S01]  /*3de0*/  @P0 SYNCS.PHASECHK.TRANS64.TRYWAIT P2, [UR4], R0 ;  /* 0x00000000ff0005a7 */ /* 0x0002a20008041104 */
[----:B------:R-:W3:Y:S02]  /*3df0*/  SYNCS.PHASECHK.TRANS64.TRYWAIT P0, [UR31+0x110], R5 ;  /* 0x00011005ff0075a7 */ /* 0x000ee4000800111f */
[----:B-123--:R-:W-:Y:S05]  /*3e00*/  @!P0 BRA `(.L_x_73) ;  /* 0x0000006800808947 */ /* 0x00efea0003800000 */
.L_x_181:
[----:B------:R-:W-:Y:S01]  /*3e10*/  UMOV UR27, UR22 ;  /* 0x00000016001b7c82 */ /* 0x000fe20008000000 */
[----:B------:R-:W-:Y:S05]  /*3e20*/  BRA.U !UP0, `(.L_x_74) ;  /* 0x0000000108c07547 */ /* 0x000fea000b800000 */
[----:B------:R-:W-:Y:S02]  /*3e30*/  UIADD3 UR27, UPT, UPT, UR43, UR22, URZ ;  /* 0x000000162b1b7290 */ /* 0x000fe4000fffe0ff */
[----:B------:R-:W-:Y:S01]  /*3e40*/  UPLOP3.LUT UP2, UPT, UPT, UPT, UPT, 0x40, 0x4 ;  /* 0x000000000004789c */ /* 0x000fe20003f4e870 */
[----:B------:R-:W-:Y:S01]  /*3e50*/  UMOV UR24, UR33 ;  /* 0x0000002100187c82 */ /* 0x000fe20008000000 */
[----:B------:R-:W-:-:S09]  /*3e60*/  UMOV UR10, UR23 ;  /* 0x00000017000a7c82 */ /* 0x000fd20008000000 */
.L_x_77:
[----:B--2---:R-:W-:Y:S01]  /*3e70*/  ULEA UR5, UR10, UR26, 0x3 ;  /* 0x0000001a0a057291 */ /* 0x004fe2000f8e18ff */
[----:B---3--:R-:W-:Y:S11]  /*3e80*/  @P2 BRA `(.L_x_75) ;  /* 0x00000000000c2947 */ /* 0x008ff60003800000 */
[----:B-1----:R-:W-:Y:S04]  /*3e90*/  SHF.L.U32 R5, R2, 0x1f, RZ ;  /* 0x0000001f02057819 */ /* 0x002fe800000006ff */
[----:B------:R-:W1:Y:S02]  /*3ea0*/  SYNCS.PHASECHK.TRANS64.TRYWAIT P0, [UR5], R5 ;  /* 0x00000005ff0075a7 */ /* 0x000e640008001105 */
[----:B-1----:R-:W-:Y:S05]  /*3eb0*/  @!P0 BRA `(.L_x_76) ;  /* 0x00000068006c8947 */ /* 0x002fea0003800000 */
.L_x_75:
[----:B------:R-:W-:Y:S01]  /*3ec0*/  UISETP.NE.AND UP0, UPT, UR24, 0x1, UPT ;  /* 0x000000011800788c */ /* 0x000fe2000bf05270 */
[----:B------:R-:W-:Y:S01]  /*3ed0*/  PLOP3.LUT P2, PT, PT, PT, PT, 0x80, 0x8 ;  /* 0x000000000008781c */ /* 0x000fe20003f4f070 */
[----:B------:R-:W-:Y:S02]  /*3ee0*/  UIADD3 UR4, UPT, UPT, UR10, 0x1, URZ ;  /* 0x000000010a047890 */ /* 0x000fe4000fffe0ff */
[----:B------:R-:W-:Y:S02]  /*3ef0*/  UIADD3 UR25, UPT, UPT, UR5, 0x40, URZ ;  /* 0x0000004005197890 */ /* 0x000fe4000fffe0ff */
[----:B------:R-:W-:Y:S01]  /*3f00*/  UISETP.NE.AND UP1, UPT, UR4, 0x8, UPT ;  /* 0x000000080400788c */ /* 0x000fe2000bf25270 */
[----:B------:R-:W-:Y:S01]  /*3f10*/  PLOP3.LUT P0, PT, PT, PT, UP0, 0x80, 0x8 ;  /* 0x000000000008781c */ /* 0x000fe20003f0f008 */
[----:B------:R-:W-:Y:S02]  /*3f20*/  UIADD3 UR22, UPT, UPT, UR22, 0x1, URZ ;  /* 0x0000000116167890 */ /* 0x000fe4000fffe0ff */
[----:B------:R-:W-:Y:S02]  /*3f30*/  USEL UR6, URZ, 0x1, UP1 ;  /* 0x00000001ff067887 */ /* 0x000fe40008800000 */
[----:B------:R-:W-:Y:S02]  /*3f40*/  USEL UR23, UR4, URZ, UP1 ;  /* 0x000000ff04177287 */ /* 0x000fe40008800000 */
[----:B------:R-:W-:Y:S02]  /*3f50*/  UIADD3 UR24, UPT, UPT, UR24, -0x1, URZ ;  /* 0xffffffff18187890 */ /* 0x000fe4000fffe0ff */
[----:B------:R-:W-:Y:S01]  /*3f60*/  @UP0 ULEA UR4, UR23, UR26, 0x3 ;  /* 0x0000001a17040291 */ /* 0x000fe2000f8e18ff */
[----:B------:R-:W-:Y:S01]  /*3f70*/  LOP3.LUT R2, R2, UR6, RZ, 0x3c, !PT ;  /* 0x0000000602027c12 */ /* 0x000fe2000f8e3cff */
[----:B------:R-:W-:Y:S02]  /*3f80*/  ULEA UR6, UR10, UR30, 0xa ;  /* 0x0000001e0a067291 */ /* 0x000fe4000f8e50ff */
[----:B------:R-:W-:Y:S01]  /*3f90*/  UISETP.NE.AND UP0, UPT, UR22, UR27, UPT ;  /* 0x0000001b1600728c */ /* 0x000fe2000bf05270 */
[----:B-1----:R-:W-:Y:S01]  /*3fa0*/  @P0 SHF.L.U32 R0, R2, 0x1f, RZ ;  /* 0x0000001f02000819 */ /* 0x002fe200000006ff */
[----:B------:R-:W-:Y:S02]  /*3fb0*/  UIADD3 UR20, UPT, UPT, UR6, 0x2, URZ ;  /* 0x0000000206147890 */ /* 0x000fe4000fffe0ff */
[----:B------:R-:W-:Y:S01]  /*3fc0*/  UIADD3 UR16, UPT, UPT, UR6, 0x4, URZ ;  /* 0x0000000406107890 */ /* 0x000fe2000fffe0ff */
[----:B------:R2:W3:Y:S01]  /*3fd0*/  @P0 SYNCS.PHASECHK.TRANS64.TRYWAIT P2, [UR4], R0 ;  /* 0x00000000ff0005a7 */ /* 0x0004e20008041104 */
[----:B------:R-:W-:Y:S02]  /*3fe0*/  ULEA UR4, UR10, UR29, 0x9 ;  /* 0x0000001d0a047291 */ /* 0x000fe4000f8e48ff */
[----:B------:R-:W-:Y:S02]  /*3ff0*/  UIADD3 UR12, UPT, UPT, UR6, 0x6, URZ ;  /* 0x00000006060c7890 */ /* 0x000fe4000fffe0ff */
[----:B------:R-:W-:Y:S02]  /*4000*/  UIADD3 UR18, UPT, UPT, UR4, 0x2, URZ ;  /* 0x0000000204127890 */ /* 0x000fe4000fffe0ff */
[----:B------:R-:W-:Y:S02]  /*4010*/  UIADD3 UR14, UPT, UPT, UR4, 0x4, URZ ;  /* 0x00000004040e7890 */ /* 0x000fe4000fffe0ff */
[----:B------:R-:W-:Y:S01]  /*4020*/  UIADD3 UR8, UPT, UPT, UR4, 0x6, URZ ;  /* 0x0000000604087890 */ /* 0x000fe2000fffe0ff */
[----:B------:R-:W-:Y:S01]  /*4030*/  UMOV UR7, 0x40004040 ;  /* 0x4000404000077882 */ /* 0x000fe20000000000 */
[----:B------:R-:W-:Y:S01]  /*4040*/  UMOV UR5, 0x40004040 ;  /* 0x4000404000057882 */ /* 0x000fe20000000000 */
[----:B------:R-:W-:Y:S01]  /*4050*/  UMOV UR21, 0x40004040 ;  /* 0x4000404000157882 */ /* 0x000fe20000000000 */
[----:B------:R2:W-:Y:S01]  /*4060*/  UTCHMMA.2CTA gdesc[UR4], gdesc[UR6], tmem[UR11], tmem[UR40], idesc[UR41], UP2 ;  /* 0x00ff2806040075ea */ /* 0x0005e2000920000b */
[----:B------:R-:W-:Y:S01]  /*4070*/  UPLOP3.LUT UP2, UPT, UPT, UPT, UPT, 0x80, 0x8 ;  /* 0x000000000008789c */ /* 0x000fe20003f4f070 */
[----:B------:R-:W-:Y:S01]  /*4080*/  UMOV UR19, 0x40004040 ;  /* 0x4000404000137882 */ /* 0x000fe20000000000 */
[----:B------:R-:W-:Y:S01]  /*4090*/  UMOV UR17, 0x40004040 ;  /* 0x4000404000117882 */ /* 0x000fe20000000000 */
[----:B------:R2:W-:Y:S01]  /*40a0*/  UTCHMMA.2CTA gdesc[UR18], gdesc[UR20], tmem[UR11], tmem[UR38], idesc[UR39], UPT ;  /* 0x00ff2614120075ea */ /* 0x0005e2000ba0000b */
[----:B------:R-:W-:Y:S01]  /*40b0*/  UMOV UR15, 0x40004040 ;  /* 0x40004040000f7882 */ /* 0x000fe20000000000 */
[----:B------:R-:W-:Y:S01]  /*40c0*/  UMOV UR13, 0x40004040 ;  /* 0x40004040000d7882 */ /* 0x000fe20000000000 */
[----:B------:R-:W-:Y:S01]  /*40d0*/  UMOV UR9, 0x40004040 ;  /* 0x4000404000097882 */ /* 0x000fe20000000000 */
[----:B------:R2:W-:Y:S01]  /*40e0*/  UTCHMMA.2CTA gdesc[UR14], gdesc[UR16], tmem[UR11], tmem[UR36], idesc[UR37], UPT ;  /* 0x00ff24100e0075ea */ /* 0x0005e2000ba0000b */
[----:B------:R2:W-:Y:S01]  /*40f0*/  UTCHMMA.2CTA gdesc[UR8], gdesc[UR12], tmem[UR11], tmem[UR34], idesc[UR35], UPT ;  /* 0x00ff220c080075ea */ /* 0x0005e2000ba0000b */
[----:B------:R2:W-:Y:S01]  /*4100*/  UTCBAR.2CTA.MULTICAST [UR25], URZ, UR28 ;  /* 0x000000ff190073e9 */ /* 0x0005e2000820081c */
[----:B------:R-:W-:Y:S01]  /*4110*/  UMOV UR10, UR23 ;  /* 0x00000017000a7c82 */ /* 0x000fe20008000000 */
[----:B------:R-:W-:Y:S05]  /*4120*/  BRA.U UP0, `(.L_x_77) ;  /* 0xfffffffd00507547 */ /* 0x000fea000b83ffff */
.L_x_74:
[----:B--2---:R-:W-:Y:S01]  /*4130*/  UIADD3 UR4, UPT, UPT, UR31, 0xf0, URZ ;  /* 0x000000f01f047890 */ /* 0x004fe2000fffe0ff */
[----:B------:R-:W-:-:S08]  /*4140*/  UMOV UR22, UR27 ;  /* 0x0000001b00167c82 */ /* 0x000fd00008000000 */
[----:B------:R2:W-:Y:S01]  /*4150*/  UTCBAR.2CTA.MULTICAST [UR4], URZ, UR42 ;  /* 0x000000ff040073e9 */ /* 0x0005e2000820082a */
[----:B------:R-:W-:Y:S02]  /*4160*/  NOP ;  /* 0x0000000000007918 */ /* 0x000fe40000000000 */
.L_x_72:
[----:B--2---:R-:W-:Y:S01]  /*4170*/  UIADD3 UR4, UPT, UPT, UR32, 0x1, URZ ;  /* 0x0000000120047890 */ /* 0x004fe2000fffe0ff */
[----:B------:R-:W-:-:S03]  /*4180*/  ISETP.NE.AND P0, PT, R8, 0x2, PT ;  /* 0x000000020800780c */ /* 0x000fc60003f05270 */
[----:B------:R-:W-:Y:S01]  /*4190*/  UISETP.NE.AND UP0, UPT, UR4, 0x4, UPT ;  /* 0x000000040400788c */ /* 0x000fe2000bf05270 */
[----:B-1----:R-:W-:Y:S02]  /*41a0*/  SEL R0, RZ, 0x1, P0 ;  /* 0x00000001ff007807 */ /* 0x002fe40000000000 */
[----:B------:R-:W-:Y:S01]  /*41b0*/  SEL R8, R8, RZ, P0 ;  /* 0x000000ff08087207 */ /* 0x000fe20000000000 */
[----:B------:R-:W-:Y:S01]  /*41c0*/  USEL UR5, URZ, 0x1, UP0 ;  /* 0x00000001ff057887 */ /* 0x000fe20008000000 */
[----:B------:R-:W-:Y:S01]  /*41d0*/  LOP3.LUT R3, R3, R0, RZ, 0x3c, !PT ;  /* 0x0000000003037212 */ /* 0x000fe200078e3cff */
[----:B------:R-:W-:-:S04]  /*41e0*/  USEL UR32, UR4, URZ, UP0 ;  /* 0x000000ff04207287 */ /* 0x000fc80008000000 */
[----:B------:R-:W-:Y:S01]  /*41f0*/  LOP3.LUT R9, R9, UR5, RZ, 0x3c, !PT ;  /* 0x0000000509097c12 */ /* 0x000fe2000f8e3cff */
[----:B------:R-:W-:Y:S07]  /*4200*/  @P1 BRA `(.L_x_78) ;  /* 0xfffffff800881947 */ /* 0x000fee000383ffff */
[----:B------:R-:W1:Y:S01]  /*4210*/  S2UR UR8, SR_CgaCtaId ;  /* 0x00000000000879c3 */ /* 0x000e620000008800 */
[----:B------:R-:W-:Y:S01]  /*4220*/  ELECT P0, URZ, PT ;  /* 0x0000000000ff782f */ /* 0x000fe20003800000 */
[----:B------:R-:W-:Y:S01]  /*4230*/  HFMA2 R0, -RZ, RZ, 0, 5.9604644775390625e-08 ;  /* 0x00000001ff007431 */ /* 0x000fe200000001ff */
[----:B------:R-:W-:-:S05]  /*4240*/  UMOV UR4, 0x40 ;  /* 0x0000004000047882 */ /* 0x000fca0000000000 */
[----:B------:R-:W-:Y:S01]  /*4250*/  UVIRTCOUNT.DEALLOC.SMPOOL 0x80 ;  /* 0x000000800000784c */ /* 0x000fe20000000000 */
[----:B------:R-:W-:Y:S02]  /*4260*/  UISETP.NE.AND UP1, UPT, UR47, URZ, UPT ;  /* 0x000000ff2f00728c */ /* 0x000fe4000bf25270 */
[----:B-1----:R-:W-:-:S09]  /*4270*/  ULEA UR8, UR8, UR4, 0x18 ;  /* 0x0000000408087291 */ /* 0x002fd2000f8ec0ff */
[----:B------:R1:W-:Y:S01]  /*4280*/  @P0 STS.U8 [UR8+0x1c], R0 ;  /* 0x00001c00ff000988 */ /* 0x0003e20008000008 */
[----:B------:R-:W-:Y:S05]  /*4290*/  BRA.U UP1, `(.L_x_79) ;  /* 0x0000000101a07547 */ /* 0x000fea000b800000 */
[----:B------:R-:W-:Y:S01]  /*42a0*/  UIADD3 UR7, UPT, UPT, UR26, 0x110, URZ ;  /* 0x000001101a077890 */ /* 0x000fe2000fffe0ff */
[----:B------:R-:W-:-:S03]  /*42b0*/  SHF.L.U32 R3, R9, 0x1f, RZ ;  /* 0x0000001f09037819 */ /* 0x000fc600000006ff */
[----:B------:R-:W-:-:S09]  /*42c0*/  ULEA UR4, UR32, UR7, 0x3 ;  /* 0x0000000720047291 */ /* 0x000fd2000f8e18ff */
[----:B------:R-:W2:Y:S02]  /*42d0*/  SYNCS.PHASECHK.TRANS64.TRYWAIT P0, [UR4], R3 ;  /* 0x00000003ff0075a7 */ /* 0x000ea40008001104 */
[----:B--2---:R-:W-:Y:S05]  /*42e0*/  @!P0 BRA `(.L_x_80) ;  /* 0x0000006400788947 */ /* 0x004fea0003800000 */
.L_x_184:
        /* <DEDUP_REMOVED lines=9> */
.L_x_186:
        /* <DEDUP_REMOVED lines=9> */
.L_x_188:
[----:B------:R-:W-:-:S04]  /*4410*/  UIADD3 UR4, UPT, UPT, UR4, 0x1, URZ ;  /* 0x0000000104047890 */ /* 0x000fc8000fffe0ff */
[----:B------:R-:W-:-:S04]  /*4420*/  UISETP.NE.AND UP0, UPT, UR4, 0x4, UPT ;  /* 0x000000040400788c */ /* 0x000fc8000bf05270 */
[----:B------:R-:W-:Y:S02]  /*4430*/  USEL UR5, URZ, 0x1, UP0 ;  /* 0x00000001ff057887 */ /* 0x000fe40008000000 */
[----:B------:R-:W-:-:S04]  /*4440*/  USEL UR4, UR4, URZ, UP0 ;  /* 0x000000ff04047287 */ /* 0x000fc80008000000 */
[----:B------:R-:W-:Y:S01]  /*4450*/  ULEA UR4, UR4, UR7, 0x3 ;  /* 0x0000000704047291 */ /* 0x000fe2000f8e18ff */
[----:B-1----:R-:W-:-:S04]  /*4460*/  LOP3.LUT R3, R2, UR5, RZ, 0x3c, !PT ;  /* 0x0000000502037c12 */ /* 0x002fc8000f8e3cff */
[----:B------:R-:W-:Y:S01]  /*4470*/  SHF.L.U32 R3, R3, 0x1f, RZ ;  /* 0x0000001f03037819 */ /* 0x000fe200000006ff */
[----:B------:R-:W-:-:S04]  /*4480*/  IMAD.U32 R0, RZ, RZ, UR4 ;  /* 0x00000004ff007e24 */ /* 0x000fc8000f8e00ff */
[----:B------:R1:W2:Y:S03]  /*4490*/  SYNCS.PHASECHK.TRANS64.TRYWAIT P0, [R0+URZ], R3 ;  /* 0x00000003000075a7 */ /* 0x0002a600080011ff */
[----:B--2---:R-:W-:Y:S05]  /*44a0*/  @!P0 NANOSLEEP.SYNCS 0x989680 ;  /* 0x009896800000895d */ /* 0x004fea0003900000 */
[----:B------:R-:W2:Y:S02]  /*44b0*/  @!P0 SYNCS.PHASECHK.TRANS64 P0, [R0+URZ], R3 ;  /* 0x00000003000085a7 */ /* 0x000ea400080010ff */
[----:B--2---:R-:W-:Y:S05]  /*44c0*/  @P0 BRA `(.L_x_83) ;  /* 0x0000000000200947 */ /* 0x004fea0003800000 */
.L_x_84:
[----:B--2---:R2:W4:Y:S02]  /*44d0*/  SYNCS.PHASECHK.TRANS64.TRYWAIT P0, [R0+URZ], R3 ;  /* 0x00000003000075a7 */ /* 0x00452400080011ff */
[----:B----4-:R-:W-:Y:S05]  /*44e0*/  @!P0 NANOSLEEP.SYNCS 0x989680 ;  /* 0x009896800000895d */ /* 0x010fea0003900000 */
[----:B------:R-:W4:Y:S02]  /*44f0*/  @!P0 SYNCS.PHASECHK.TRANS64 P0, [R0+URZ], R3 ;  /* 0x00000003000085a7 */ /* 0x000f2400080010ff */
[----:B----4-:R-:W-:Y:S05]  /*4500*/  @!P0 BRA `(.L_x_84) ;  /* 0xfffffffc00f08947 */ /* 0x010fea000383ffff */
[----:B------:R-:W-:Y:S05]  /*4510*/  BRA `(.L_x_83) ;  /* 0x00000000000c7947 */ /* 0x000fea0003800000 */
.L_x_79:
[----:B------:R-:W-:-:S04]  /*4520*/  UIADD3 UR4, UPT, UPT, UR26, 0x150, URZ ;  /* 0x000001501a047890 */ /* 0x000fc8000fffe0ff */
[----:B------:R-:W-:-:S09]  /*4530*/  UPRMT UR4, UR46, 0x654, UR4 ;  /* 0x000006542e047896 */ /* 0x000fd20008000004 */
[----:B------:R-:W-:Y:S03]  /*4540*/  SYNCS.ARRIVE.TRANS64.RED.A1T0 RZ, [UR4], RZ ;  /* 0x000000ffffff79a7 */ /* 0x000fe60008100404 */
.L_x_83:
[----:B-12---:R-:W-:Y:S01]  /*4550*/  SHF.L.U32 R3, RZ, 0x1f, RZ ;  /* 0x0000001fff037819 */ /* 0x006fe200000006ff */
[----:B------:R-:W-:Y:S01]  /*4560*/  UIADD3 UR4, UPT, UPT, UR26, 0x150, URZ ;  /* 0x000001501a047890 */ /* 0x000fe2000fffe0ff */
[----:B------:R-:W-:Y:S02]  /*4570*/  PLOP3.LUT P0, PT, PT, PT, UP1, 0x80, 0x8 ;  /* 0x000000000008781c */ /* 0x000fe40003f0f018 */
[----:B------:R-:W1:Y:S02]  /*4580*/  SYNCS.PHASECHK.TRANS64.TRYWAIT P1, [UR26+0x150], R3 ;  /* 0x00015003ff0075a7 */ /* 0x000e64000802111a */
[----:B-1----:R-:W-:Y:S09]  /*4590*/  @!P1 BRA `(.L_x_85) ;  /* 0x0000006400149947 */ /* 0x002ff20003800000 */
.L_x_190:
[----:B------:R-:W-:Y:S01]  /*45a0*/  @!UP1 UPRMT UR4, UR46, 0x654, UR4 ;  /* 0x000006542e049896 */ /* 0x000fe20008000004 */
[----:B------:R-:W-:Y:S01]  /*45b0*/  UMOV UR5, 0xffff ;  /* 0x0000ffff00057882 */ /* 0x000fe20000000000 */
[----:B------:R-:W-:-:S07]  /*45c0*/  UMOV UR6, 0x1 ;  /* 0x0000000100067882 */ /* 0x000fce0000000000 */
[----:B------:R-:W-:Y:S01]  /*45d0*/  @!P0 SYNCS.ARRIVE.TRANS64.RED.A1T0 RZ, [UR4], RZ ;  /* 0x000000ffffff89a7 */ /* 0x000fe20008100404 */
[----:B------:R-:W-:Y:S01]  /*45e0*/  NOP ;  /* 0x0000000000007918 */ /* 0x000fe20000000000 */
[----:B-1----:R-:W1:Y:S01]  /*45f0*/  LDS R0, [UR8+0x14] ;  /* 0x00001408ff007984 */ /* 0x002e620008000800 */
[----:B------:R-:W-:-:S04]  /*4600*/  ULOP3.LUT UR4, UR44, 0xffff, URZ, 0xc0, !UPT ;  /* 0x0000ffff2c047892 */ /* 0x000fc8000f8ec0ff */
[----:B------:R-:W-:-:S04]  /*4610*/  USHF.R.U32.HI UR4, URZ, 0x5, UR4 ;  /* 0x00000005ff047899 */ /* 0x000fc80008011604 */
[----:B------:R-:W-:Y:S02]  /*4620*/  USHF.L.U32 UR5, UR5, UR4, URZ ;  /* 0x0000000405057299 */ /* 0x000fe400080006ff */
[----:B------:R-:W-:-:S04]  /*4630*/  USHF.L.U32 UR4, UR6, UR4, URZ ;  /* 0x0000000406047299 */ /* 0x000fc800080006ff */
[----:B-1----:R-:W-:-:S04]  /*4640*/  LOP3.LUT R0, R0, UR5, RZ, 0xc0, !PT ;  /* 0x0000000500007c12 */ /* 0x002fc8000f8ec0ff */
[----:B------:R-:W-:-:S13]  /*4650*/  ISETP.NE.AND P0, PT, R0, UR5, PT ;  /* 0x0000000500007c0c */ /* 0x000fda000bf05270 */
[----:B------:R-:W-:Y:S05]  /*4660*/  @P0 BRA `(.L_x_86) ;  /* 0x0000000000580947 */ /* 0x000fea0003800000 */
[----:B------:R-:W1:Y:S02]  /*4670*/  LDS R0, [UR8+0x18] ;  /* 0x00001808ff007984 */ /* 0x000e640008000800 */
[----:B-1----:R-:W-:-:S04]  /*4680*/  LOP3.LUT R0, R0, UR4, RZ, 0xc0, !PT ;  /* 0x0000000400007c12 */ /* 0x002fc8000f8ec0ff */
[----:B------:R-:W-:-:S13]  /*4690*/  ISETP.NE.AND P0, PT, R0, UR4, PT ;  /* 0x0000000400007c0c */ /* 0x000fda000bf05270 */
[----:B------:R-:W-:Y:S05]  /*46a0*/  @P0 BRA `(.L_x_87) ;  /* 0x00000000003c0947 */ /* 0x000fea0003800000 */
[----:B------:R-:W1:Y:S01]  /*46b0*/  S2R R2, SR_LANEID ;  /* 0x0000000000027919 */ /* 0x000e620000000000 */
[----:B------:R-:W-:Y:S01]  /*46c0*/  ULOP3.LUT UR5, URZ, UR5, URZ, 0x33, !UPT ;  /* 0x00000005ff057292 */ /* 0x000fe2000f8e33ff */
[----:B------:R-:W-:Y:S01]  /*46d0*/  LOP3.LUT R4, RZ, UR4, RZ, 0x33, !PT ;  /* 0x00000004ff047c12 */ /* 0x000fe2000f8e33ff */
[----:B------:R-:W-:Y:S02]  /*46e0*/  VOTEU.ANY UR4, UPT, PT ;  /* 0x0000000000047886 */ /* 0x000fe400038e0100 */
[----:B------:R-:W-:Y:S01]  /*46f0*/  UFLO.U32 UR4, UR4 ;  /* 0x00000004000472bd */ /* 0x000fe200080e0000 */
[----:B------:R-:W2:Y:S01]  /*4700*/  REDUX UR6, R4 ;  /* 0x00000000040673c4 */ /* 0x000ea20000000000 */
[----:B------:R-:W-:-:S06]  /*4710*/  IMAD.U32 R0, RZ, RZ, UR5 ;  /* 0x00000005ff007e24 */ /* 0x000fcc000f8e00ff */
[----:B------:R4:W-:Y:S01]  /*4720*/  UTCATOMSWS.AND URZ, UR5 ;  /* 0x0000000500ff79e3 */ /* 0x0009e20008000000 */
[----:B------:R-:W3:Y:S01]  /*4730*/  REDUX UR7, R0 ;  /* 0x00000000000773c4 */ /* 0x000ee20000000000 */
[----:B-1----:R-:W-:Y:S01]  /*4740*/  ISETP.EQ.U32.AND P0, PT, R2, UR4, PT ;  /* 0x0000000402007c0c */ /* 0x002fe2000bf02070 */
[----:B--2---:R-:W-:Y:S01]  /*4750*/  IMAD.U32 R2, RZ, RZ, UR6 ;  /* 0x00000006ff027e24 */ /* 0x004fe2000f8e00ff */
[----:B---3--:R-:W-:-:S11]  /*4760*/  MOV R3, UR7 ;  /* 0x0000000700037c02 */ /* 0x008fd60008000f00 */
[----:B------:R4:W-:Y:S04]  /*4770*/  @P0 ATOMS.AND RZ, [UR8+0x14], R3 ;  /* 0x00001403ffff098c */ /* 0x0009e8000a800008 */
[----:B------:R4:W-:Y:S01]  /*4780*/  @P0 ATOMS.AND RZ, [UR8+0x18], R2 ;  /* 0x00001802ffff098c */ /* 0x0009e2000a800008 */
[----:B------:R-:W-:Y:S05]  /*4790*/  BRA `(.L_x_88) ;  /* 0x0000000000147947 */ /* 0x000fea0003800000 */
.L_x_87:
[----:B------:R-:W-:Y:S02]  /*47a0*/  MOV R2, 0x47c0 ;  /* 0x000047c000027802 */ /* 0x000fe40000000f00 */
[----:B---3-5:R-:W-:Y:S05]  /*47b0*/  CALL.REL.NOINC `($__internal_0_$__cuda_sm10x_tcgen05_guardrail_trap_col_being_dealloced_not_returned_by_alloc) ;  /* 0x0000006400f47944 */ /* 0x028fea0003c00000 */
[----:B------:R-:W-:Y:S05]  /*47c0*/  BRA `(.L_x_88) ;  /* 0x0000000000087947 */ /* 0x000fea0003800000 */
.L_x_86:
[----:B------:R-:W-:Y:S02]  /*47d0*/  MOV R2, 0x47f0 ;  /* 0x000047f000027802 */ /* 0x000fe40000000f00 */
[----:B---3-5:R-:W-:Y:S05]  /*47e0*/  CALL.REL.NOINC `($__internal_2_$__cuda_sm10x_tcgen05_guardrail_trap_unallocated_columns_being_dealloced) ;  /* 0x0000006800007944 */ /* 0x028fea0003c00000 */
.L_x_88:
[----:B------:R-:W-:Y:S01]  /*47f0*/  NOP ;  /* 0x0000000000007918 */ /* 0x000fe20000000000 */
[----:B----4-:R-:W-:Y:S05]  /*4800*/  EXIT ;  /* 0x000000000000794d */ /* 0x010fea0003800000 */
.L_x_59:
[----:B------:R-:W-:-:S09]  /*4810*/  UISETP.NE.OR UP0, UPT, UR22, 0x3, !UP4 ;  /* 0x000000031600788c */ /* 0x000fd2000e705670 */
[----:B------:R-:W-:Y:S05]  /*4820*/  BRA.U UP0, `(.L_x_89) ;  /* 0x0000001100c87547 */ /* 0x000fea000b800000 */
[----:B------:R-:W2:Y:S01]  /*4830*/  S2UR UR10, SR_CgaCtaId ;  /* 0x00000000000a79c3 */ /* 0x000ea20000008800 */
[----:B------:R-:W3:Y:S01]  /*4840*/  LDCU UR31, c[0x0][0x370] ;  /* 0x00006e00ff1f77ac */ /* 0x000ee20008000800 */
[----:B------:R-:W-:Y:S02]  /*4850*/  HFMA2 R13, -RZ, RZ, 0, 0 ;  /* 0x00000000ff0d7431 */ /* 0x000fe400000001ff */
[----:B------:R-:W-:Y:S01]  /*4860*/  IMAD.MOV.U32 R15, RZ, RZ, 0x1 ;  /* 0x00000001ff0f7424 */ /* 0x000fe200078e00ff */
[----:B------:R-:W-:Y:S01]  /*4870*/  MOV R7, 0x2000 ;  /* 0x0000200000077802 */ /* 0x000fe20000000f00 */
[----:B------:R-:W3:Y:S01]  /*4880*/  LDCU.128 UR48, c[0x0][0xb10] ;  /* 0x00016200ff3077ac */ /* 0x000ee20008000c00 */
[----:B------:R-:W-:Y:S01]  /*4890*/  IMAD.MOV.U32 R14, RZ, RZ, RZ ;  /* 0x000000ffff0e7224 */ /* 0x000fe200078e00ff */
[----:B------:R-:W4:Y:S01]  /*48a0*/  LDC.64 R16, c[0x0][0x348] ;  /* 0x0000d200ff107b82 */ /* 0x000f220000000a00 */
[----:B------:R-:W1:Y:S01]  /*48b0*/  LDCU UR30, c[0x0][0x374] ;  /* 0x00006e80ff1e77ac */ /* 0x000e620008000800 */
[----:B------:R-:W2:Y:S06]  /*48c0*/  LDCU UR15, c[0x0][0xb0c] ;  /* 0x00016180ff0f77ac */ /* 0x000eac0008000800 */
[----:B------:R-:W4:Y:S01]  /*48d0*/  LDC.64 R2, c[0x0][0x888] ;  /* 0x00022200ff027b82 */ /* 0x000f220000000a00 */
[----:B------:R-:W4:Y:S01]  /*48e0*/  LDCU UR54, c[0x0][0xb20] ;  /* 0x00016400ff3677ac */ /* 0x000f220008000800 */
[----:B------:R-:W4:Y:S06]  /*48f0*/  LDCU UR4, c[0x0][0xb30] ;  /* 0x00016600ff0477ac */ /* 0x000f2c0008000800 */
[----:B------:R-:W4:Y:S01]  /*4900*/  LDC.64 R4, c[0x0][0x890] ;  /* 0x00022400ff047b82 */ /* 0x000f220000000a00 */
[----:B------:R-:W-:Y:S01]  /*4910*/  UMOV UR21, 0x400 ;  /* 0x0000040000157882 */ /* 0x000fe20000000000 */
[----:B---3--:R-:W-:-:S02]  /*4920*/  UIMAD.WIDE.U32 UR6, UR31, UR48, URZ ;  /* 0x000000301f0672a5 */ /* 0x008fc4000f8e00ff */
[----:B-1----:R-:W-:Y:S02]  /*4930*/  UIMAD.WIDE.U32 UR8, UR30, UR51, URZ ;  /* 0x000000331e0872a5 */ /* 0x002fe4000f8e00ff */
[----:B--2---:R-:W-:Y:S02]  /*4940*/  ULEA UR21, UR10, UR21, 0x18 ;  /* 0x000000150a157291 */ /* 0x004fe4000f8ec0ff */
[----:B------:R-:W-:Y:S02]  /*4950*/  UPLOP3.LUT UP2, UPT, UPT, UPT, UPT, 0x40, 0x4 ;  /* 0x000000000004789c */ /* 0x000fe40003f4e870 */
[----:B------:R-:W-:Y:S02]  /*4960*/  UIADD3 UR37, UPT, UPT, UR21, 0x98, URZ ;  /* 0x0000009815257890 */ /* 0x000fe4000fffe0ff */
[----:B------:R-:W-:Y:S02]  /*4970*/  UIADD3 UR41, UPT, UPT, UR21, 0x80, URZ ;  /* 0x0000008015297890 */ /* 0x000fe4000fffe0ff */
[----:B------:R-:W-:-:S02]  /*4980*/  UIADD3 UR33, UPT, UPT, UR21, 0x88, URZ ;  /* 0x0000008815217890 */ /* 0x000fc4000fffe0ff */
[----:B------:R-:W-:Y:S01]  /*4990*/  UIADD3 UR25, UPT, UPT, UR21, 0x90, URZ ;  /* 0x0000009015197890 */ /* 0x000fe2000fffe0ff */
[----:B------:R-:W-:Y:S01]  /*49a0*/  UMOV UR6, UR7 ;  /* 0x0000000700067c82 */ /* 0x000fe20008000000 */
[----:B------:R-:W-:Y:S01]  /*49b0*/  UMOV UR47, UR9 ;  /* 0x00000009002f7c82 */ /* 0x000fe20008000000 */
[----:B------:R-:W-:Y:S02]  /*49c0*/  UISETP.GE.AND UP0, UPT, UR45, 0x1, UPT ;  /* 0x000000012d00788c */ /* 0x000fe4000bf06270 */
[----:B------:R-:W-:Y:S01]  /*49d0*/  UISETP.NE.AND UP4, UPT, UR45, 0x1, UPT ;  /* 0x000000012d00788c */ /* 0x000fe2000bf85270 */
[----:B------:R-:W1:Y:S01]  /*49e0*/  LDCU.64 UR22, c[0x0][0xb28] ;  /* 0x00016500ff1677ac */ /* 0x000e620008000a00 */
[----:B------:R-:W-:Y:S02]  /*49f0*/  UISETP.NE.AND UP6, UPT, UR15, 0x1, UPT ;  /* 0x000000010f00788c */ /* 0x000fe4000bfc5270 */
[----:B------:R-:W-:Y:S02]  /*4a00*/  UISETP.NE.AND UP5, UPT, UR50, 0x1, UPT ;  /* 0x000000013200788c */ /* 0x000fe4000bfa5270 */
[----:B------:R-:W-:-:S02]  /*4a10*/  UPRMT UR37, UR10, 0x654, UR37 ;  /* 0x000006540a257896 */ /* 0x000fc40008000025 */
[----:B------:R-:W-:Y:S02]  /*4a20*/  USHF.R.U32.HI UR52, URZ, UR49, UR6 ;  /* 0x00000031ff347299 */ /* 0x000fe40008011606 */
[----:B------:R-:W-:Y:S02]  /*4a30*/  UPRMT UR46, UR10, 0x654, UR41 ;  /* 0x000006540a2e7896 */ /* 0x000fe40008000029 */
[----:B------:R-:W-:Y:S02]  /*4a40*/  UPRMT UR39, UR10, 0x654, UR33 ;  /* 0x000006540a277896 */ /* 0x000fe40008000021 */
[----:B------:R-:W-:Y:S02]  /*4a50*/  UPRMT UR38, UR10, 0x654, UR25 ;  /* 0x000006540a267896 */ /* 0x000fe40008000019 */
[----:B----4-:R-:W-:Y:S02]  /*4a60*/  USHF.R.U32.HI UR47, URZ, UR54, UR47 ;  /* 0x00000036ff2f7299 */ /* 0x010fe4000801162f */
[----:B------:R-:W-:-:S11]  /*4a70*/  UISETP.NE.AND UP3, UPT, UR4, 0x1, UPT ;  /* 0x000000010400788c */ /* 0x000fd6000bf65270 */
.L_x_100:
[C---:B------:R-:W-:Y:S02]  /*4a80*/  LEA R12, R14.reuse, UR21, 0x3 ;  /* 0x000000150e0c7c11 */ /* 0x040fe4000f8e18ff */
[----:B------:R-:W-:Y:S02]  /*4a90*/  SHF.L.U32 R9, R13, 0x1f, RZ ;  /* 0x0000001f0d097819 */ /* 0x000fe400000006ff */
[----:B------:R-:W-:Y:S02]  /*4aa0*/  LEA R10, R14, UR21, 0x4 ;  /* 0x000000150e0a7c11 */ /* 0x000fe4000f8e20ff */
[----:B------:R-:W2:Y:S02]  /*4ab0*/  SYNCS.PHASECHK.TRANS64.TRYWAIT P0, [R12+URZ+0xd0], R9 ;  /* 0x0000d0090c0075a7 */ /* 0x000ea400080011ff */
[----:B--23--:R-:W-:Y:S05]  /*4ac0*/  @!P0 BRA `(.L_x_90) ;  /* 0x0000005c00e08947 */ /* 0x00cfea0003800000 */
.L_x_191:
[----:B--2---:R-:W2:Y:S01]  /*4ad0*/  LDS.128 R8, [R10+0x160] ;  /* 0x000160000a087984 */ /* 0x004ea20000000c00 */
[----:B------:R-:W-:Y:S01]  /*4ae0*/  UISETP.GE.AND UP0, UPT, UR45, 0x1, UPT ;  /* 0x000000012d00788c */ /* 0x000fe2000bf06270 */
[----:B------:R-:W-:Y:S01]  /*4af0*/  @!PT LDS RZ, [RZ] ;  /* 0x00000000fffff984 */ /* 0x000fe20000000800 */
[----:B------:R-:W-:Y:S01]  /*4b00*/  @!PT LDS RZ, [RZ] ;  /* 0x00000000fffff984 */ /* 0x000fe20000000800 */
[----:B------:R-:W-:Y:S01]  /*4b10*/  @!PT LDS RZ, [RZ] ;  /* 0x00000000fffff984 */ /* 0x000fe20000000800 */
[----:B------:R-:W-:Y:S01]  /*4b20*/  @!PT LDS RZ, [RZ] ;  /* 0x00000000fffff984 */ /* 0x000fe20000000800 */
[----:B------:R3:W-:Y:S06]  /*4b30*/  MEMBAR.ALL.CTA ;  /* 0x0000000000007992 */ /* 0x0007ec0000008000 */
[----:B---3--:R-:W3:Y:S01]  /*4b40*/  FENCE.VIEW.ASYNC.S ;  /* 0x00000000000073c6 */ /* 0x008ee20000000000 */
[----:B--2---:R-:W-:Y:S11]  /*4b50*/  LOP3.LUT P0, RZ, R10, 0x1, RZ, 0xc0, !PT ;  /* 0x000000010aff7812 */ /* 0x004ff6000780c0ff */
[----:B------:R-:W-:Y:S02]  /*4b60*/  @!UPT UIADD3 URZ, UPT, UPT, URZ, URZ, URZ ;  /* 0x000000fffffff290 */ /* 0x000fe4000fffe0ff */
[----:B---3--:R-:W-:Y:S01]  /*4b70*/  VOTEU.ANY UP1, P0 ;  /* 0x0000000000ff7886 */ /* 0x008fe20000020100 */
[----:B------:R-:W-:Y:S11]  /*4b80*/  PLOP3.LUT P0, PT, PT, PT, UP1, 0x80, 0x8 ;  /* 0x000000000008781c */ /* 0x000ff60003f0f018 */
[----:B------:R-:W-:Y:S02]  /*4b90*/  @!UPT UIADD3 URZ, UPT, UPT, URZ, URZ, URZ ;  /* 0x000000fffffff290 */ /* 0x000fe4000fffe0ff */
[----:B------:R-:W-:Y:S02]  /*4ba0*/  @P0 SHF.R.U32.HI R0, RZ, 0x10, R9 ;  /* 0x00000010ff000819 */ /* 0x000fe40000011609 */
[----:B------:R-:W-:Y:S02]  /*4bb0*/  @P0 MOV R6, R8 ;  /* 0x0000000800060202 */ /* 0x000fe40000000f00 */
[----:B------:R-:W-:Y:S01]  /*4bc0*/  @P0 R2UR UR4, R0 ;  /* 0x00000000000402ca */ /* 0x000fe200000e0000 */
[----:B------:R-:W-:Y:S01]  /*4bd0*/  VIADD R0, R12, 0xe0 ;  /* 0x000000e00c007836 */ /* 0x000fe20000000000 */
[----:B------:R-:W-:Y:S02]  /*4be0*/  @P0 LOP3.LUT R8, R9, 0xffff, RZ, 0xc0, !PT ;  /* 0x0000ffff09080812 */ /* 0x000fe400078ec0ff */
[----:B------:R-:W-:Y:S02]  /*4bf0*/  @P0 R2UR UR6, R6 ;  /* 0x00000000060602ca */ /* 0x000fe400000e0000 */
[----:B------:R-:W-:Y:S02]  /*4c00*/  PRMT R0, RZ, 0x654, R0 ;  /* 0x00000654ff007816 */ /* 0x000fe40000000000 */
[----:B------:R-:W-:Y:S02]  /*4c10*/  @P0 R2UR UR5, R8 ;  /* 0x00000000080502ca */ /* 0x000fe400000e0000 */
[----:B------:R2:W-:Y:S03]  /*4c20*/  SYNCS.ARRIVE.TRANS64.RED.A1T0 RZ, [R0+URZ], RZ ;  /* 0x000000ff00ff79a7 */ /* 0x0005e600081004ff */
[----:B------:R-:W-:Y:S04]  /*4c30*/  @UP1 UMOV UR29, UR4 ;  /* 0x00000004001d1c82 */ /* 0x000fe80008000000 */
[----:B------:R-:W-:Y:S04]  /*4c40*/  @UP1 UMOV UR14, UR6 ;  /* 0x00000006000e1c82 */ /* 0x000fe80008000000 */
[----:B------:R-:W-:Y:S01]  /*4c50*/  @UP1 UMOV UR13, UR5 ;  /* 0x00000005000d1c82 */ /* 0x000fe20008000000 */
[----:B------:R-:W-:Y:S05]  /*4c60*/  BRA.U !UP0, `(.L_x_91) ;  /* 0x0000000108a47547 */ /* 0x000fea000b800000 */
[----:B------:R-:W-:Y:S02]  /*4c70*/  UIMAD.WIDE.U32 UR16, UR13, UR51, URZ ;  /* 0x000000330d1072a5 */ /* 0x000fe4000f8e00ff */
[----:B------:R-:W-:Y:S02]  /*4c80*/  UIMAD.WIDE.U32 UR18, UR14, UR48, URZ ;  /* 0x000000300e1272a5 */ /* 0x000fe4000f8e00ff */
[----:B------:R-:W-:Y:S02]  /*4c90*/  USEL UR4, UR30, UR47, !UP5 ;  /* 0x0000002f1e047287 */ /* 0x000fe4000e800000 */
[----:B------:R-:W-:Y:S02]  /*4ca0*/  USEL UR7, UR31, UR52, !UP6 ;  /* 0x000000341f077287 */ /* 0x000fe4000f000000 */
[----:B-1----:R-:W-:Y:S02]  /*4cb0*/  UIMAD.WIDE.U32 UR8, UR4, UR22, URZ ;  /* 0x00000016040872a5 */ /* 0x002fe4000f8e00ff */
[----:B------:R-:W-:Y:S01]  /*4cc0*/  UIMAD.WIDE.U32 UR10, UR7, UR22, URZ ;  /* 0x00000016070a72a5 */ /* 0x000fe2000f8e00ff */
[----:B------:R-:W-:Y:S02]  /*4cd0*/  UMOV UR5, UR17 ;  /* 0x0000001100057c82 */ /* 0x000fe40008000000 */
[----:B------:R-:W-:Y:S03]  /*4ce0*/  USHF.R.U32.HI UR6, URZ, UR54, UR5 ;  /* 0x00000036ff067299 */ /* 0x000fe60008011605 */
[----:B------:R-:W-:Y:S01]  /*4cf0*/  UMOV UR5, UR19 ;  /* 0x0000001300057c82 */ /* 0x000fe20008000000 */
[----:B------:R-:W-:Y:S02]  /*4d00*/  USEL UR6, UR13, UR6, !UP5 ;  /* 0x000000060d067287 */ /* 0x000fe4000e800000 */
[----:B------:R-:W-:Y:S03]  /*4d10*/  USHF.R.U32.HI UR12, URZ, UR49, UR5 ;  /* 0x00000031ff0c7299 */ /* 0x000fe60008011605 */
[----:B------:R-:W-:Y:S02]  /*4d20*/  UMOV UR5, UR9 ;  /* 0x0000000900057c82 */ /* 0x000fe40008000000 */
[----:B------:R-:W-:Y:S03]  /*4d30*/  @UP4 USHF.R.U32.HI UR4, URZ, UR23, UR5 ;  /* 0x00000017ff044299 */ /* 0x000fe60008011605 */
[----:B------:R-:W-:Y:S01]  /*4d40*/  UMOV UR5, UR11 ;  /* 0x0000000b00057c82 */ /* 0x000fe20008000000 */
[----:B------:R-:W-:Y:S02]  /*4d50*/  UIMAD UR4, UR45, UR4, URZ ;  /* 0x000000042d0472a4 */ /* 0x000fe4000f8e02ff */
[----:B------:R-:W-:Y:S02]  /*4d60*/  @UP4 USHF.R.U32.HI UR7, URZ, UR23, UR5 ;  /* 0x00000017ff074299 */ /* 0x000fe40008011605 */
[----:B------:R-:W-:Y:S02]  /*4d70*/  UIMAD.WIDE.U32 UR10, UR6, UR22, URZ ;  /* 0x00000016060a72a5 */ /* 0x000fe4000f8e00ff */
[----:B------:R-:W-:Y:S02]  /*4d80*/  USEL UR5, UR14, UR12, !UP6 ;  /* 0x0000000c0e057287 */ /* 0x000fe4000f000000 */
[----:B------:R-:W-:Y:S02]  /*4d90*/  UIMAD UR8, UR45, UR7, URZ ;  /* 0x000000072d0872a4 */ /* 0x000fe4000f8e02ff */
[----:B------:R-:W-:Y:S03]  /*4da0*/  UISETP.GE.AND UP0, UPT, UR6, UR4, UPT ;  /* 0x000000040600728c */ /* 0x000fe6000bf06270 */
[----:B------:R-:W-:Y:S01]  /*4db0*/  UMOV UR4, UR11 ;  /* 0x0000000b00047c82 */ /* 0x000fe20008000000 */
[----:B------:R-:W-:Y:S02]  /*4dc0*/  UISETP.GE.OR UP0, UPT, UR5, UR8, UP0 ;  /* 0x000000080500728c */ /* 0x000fe40008706670 */
[----:B------:R-:W-:Y:S02]  /*4dd0*/  USHF.R.U32.HI UR4, URZ, UR23, UR4 ;  /* 0x00000017ff047299 */ /* 0x000fe40008011604 */
[----:B------:R-:W-:Y:S02]  /*4de0*/  UIMAD.WIDE.U32 UR8, UR5, UR22, URZ ;  /* 0x00000016050872a5 */ /* 0x000fe4000f8e00ff */
[----:B------:R-:W-:Y:S04]  /*4df0*/  USEL UR10, UR6, UR4, !UP4 ;  /* 0x00000004060a7287 */ /* 0x000fe8000e000000 */
[----:B------:R-:W-:Y:S01]  /*4e00*/  UIADD3 UR11, UPT, UPT, -UR10, URZ, URZ ;  /* 0x000000ff0a0b7290 */ /* 0x000fe2000fffe1ff */
[----:B------:R-:W-:Y:S02]  /*4e10*/  @!UP0 UMOV UR4, UR9 ;  /* 0x0000000900048c82 */ /* 0x000fe40008000000 */
[----:B------:R-:W-:Y:S02]  /*4e20*/  @!UP0 USHF.R.U32.HI UR4, URZ, UR23, UR4 ;  /* 0x00000017ff048299 */ /* 0x000fe40008011604 */
[----:B------:R-:W-:Y:S02]  /*4e30*/  UIMAD UR8, UR45, UR11, UR6 ;  /* 0x0000000b2d0872a4 */ /* 0x000fe4000f8e0206 */
[----:B------:R-:W-:Y:S04]  /*4e40*/  @!UP0 USEL UR4, UR5, UR4, !UP4 ;  /* 0x0000000405048287 */ /* 0x000fe8000e000000 */
[----:B------:R-:W-:Y:S02]  /*4e50*/  @!UP0 UIMAD UR7, UR7, UR8, UR4 ;  /* 0x00000008070782a4 */ /* 0x000fe4000f8e0204 */
[----:B------:R-:W-:Y:S02]  /*4e60*/  @!UP0 UIADD3 UR9, UPT, UPT, UR10, -UR4, URZ ;  /* 0x800000040a098290 */ /* 0x000fe4000fffe0ff */
[----:B------:R-:W-:Y:S02]  /*4e70*/  UIADD3 UR8, UPT, UPT, -UR6, URZ, URZ ;  /* 0x000000ff06087290 */ /* 0x000fe4000fffe1ff */
[----:B------:R-:W-:Y:S02]  /*4e80*/  UIADD3 UR4, UPT, UPT, -UR5, URZ, URZ ;  /* 0x000000ff05047290 */ /* 0x000fe4000fffe1ff */
[----:B------:R-:W-:Y:S03]  /*4e90*/  @!UP0 UIMAD UR6, UR9, UR45, UR5 ;  /* 0x0000002d090682a4 */ /* 0x000fe6000f8e0205 */
[----:B------:R-:W-:Y:S01]  /*4ea0*/  @!UP0 UMOV UR5, UR7 ;  /* 0x0000000700058c82 */ /* 0x000fe20008000000 */
[----:B------:R-:W-:Y:S02]  /*4eb0*/  UIMAD UR7, UR15, UR4, UR14 ;  /* 0x000000040f0772a4 */ /* 0x000fe4000f8e020e */
[----:B------:R-:W-:Y:S02]  /*4ec0*/  UIMAD UR4, UR50, UR8, UR13 ;  /* 0x00000008320472a4 */ /* 0x000fe4000f8e020d */
[----:B------:R-:W-:Y:S02]  /*4ed0*/  UIMAD UR14, UR5, UR15, UR7 ;  /* 0x0000000f050e72a4 */ /* 0x000fe4000f8e0207 */
[----:B------:R-:W-:Y:S11]  /*4ee0*/  UIMAD UR13, UR6, UR50, UR4 ;  /* 0x00000032060d72a4 */ /* 0x000ff6000f8e0204 */
[----:B------:R-:W-:Y:S01]  /*4ef0*/  @!UPT UIADD3 URZ, UPT, UPT, URZ, URZ, URZ ;  /* 0x000000fffffff290 */ /* 0x000fe2000fffe0ff */
.L_x_91:
[----:B------:R-:W3:Y:S01]  /*4f00*/  @!UP3 LDCU.128 UR8, c[0x0][0xb10] ;  /* 0x00016200ff08b7ac */ /* 0x000ee20008000c00 */
[C---:B------:R-:W-:Y:S02]  /*4f10*/  ISETP.NE.U32.AND P1, PT, R4.reuse, RZ, PT ;  /* 0x000000ff0400720c */ /* 0x040fe40003f25070 */
[----:B------:R-:W-:Y:S02]  /*4f20*/  ISETP.NE.U32.AND P0, PT, R4, RZ, PT ;  /* 0x000000ff0400720c */ /* 0x000fe40003f05070 */
[C---:B------:R-:W-:Y:S02]  /*4f30*/  ISETP.NE.AND.EX P1, PT, R5.reuse, RZ, PT, P1 ;  /* 0x000000ff0500720c */ /* 0x040fe40003f25310 */
[----:B------:R-:W-:Y:S01]  /*4f40*/  ISETP.NE.AND.EX P0, PT, R5, RZ, PT, P0 ;  /* 0x000000ff0500720c */ /* 0x000fe20003f05300 */
[----:B------:R-:W4:Y:S01]  /*4f50*/  @!UP3 LDCU UR5, c[0x0][0xb0c] ;  /* 0x00016180ff05b7ac */ /* 0x000f220008000800 */
[----:B------:R-:W-:Y:S01]  /*4f60*/  SHF.L.U32 R9, R15, 0x1f, RZ ;  /* 0x0000001f0f097819 */ /* 0x000fe200000006ff */
[----:B------:R-:W-:Y:S02]  /*4f70*/  USHF.L.U32 UR42, UR32, 0x8, URZ ;  /* 0x00000008202a7899 */ /* 0x000fe400080006ff */
[----:B------:R-:W-:Y:S02]  /*4f80*/  USHF.L.U32 UR43, UR20, 0x6, URZ ;  /* 0x00000006142b7899 */ /* 0x000fe400080006ff */
[----:B---3--:R-:W-:Y:S07]  /*4f90*/  UIMAD.WIDE.U32 UR6, UR14, UR8, URZ ;  /* 0x000000080e0672a5 */ /* 0x008fee000f8e00ff */
[----:B------:R-:W-:Y:S01]  /*4fa0*/  @!UP3 UMOV UR4, UR7 ;  /* 0x000000070004bc82 */ /* 0x000fe20008000000 */
[----:B----4-:R-:W-:Y:S02]  /*4fb0*/  @!UP3 UISETP.NE.AND UP0, UPT, UR5, 0x1, UPT ;  /* 0x000000010500b88c */ /* 0x010fe4000bf05270 */
[----:B------:R-:W-:Y:S02]  /*4fc0*/  @!UP3 USHF.R.U32.HI UR4, URZ, UR9, UR4 ;  /* 0x00000009ff04b299 */ /* 0x000fe40008011604 */
[----:B------:R-:W-:Y:S02]  /*4fd0*/  UIMAD.WIDE.U32 UR6, UR13, UR11, URZ ;  /* 0x0000000b0d0672a5 */ /* 0x000fe4000f8e00ff */
[----:B------:R-:W-:Y:S02]  /*4fe0*/  @!UP3 USEL UR8, UR14, UR4, !UP0 ;  /* 0x000000040e08b287 */ /* 0x000fe4000c000000 */
[----:B------:R-:W-:Y:S03]  /*4ff0*/  @!UP3 UISETP.NE.AND UP0, UPT, UR10, 0x1, UPT ;  /* 0x000000010a00b88c */ /* 0x000fe6000bf05270 */
[----:B------:R-:W-:Y:S02]  /*5000*/  @!UP3 UMOV UR6, UR7 ;  /* 0x000000070006bc82 */ /* 0x000fe40008000000 */
[----:B------:R-:W3:Y:S02]  /*5010*/  @!UP3 LDCU UR4, c[0x0][0xb20] ;  /* 0x00016400ff04b7ac */ /* 0x000ee40008000800 */
[----:B---3--:R-:W-:Y:S04]  /*5020*/  @!UP3 USHF.R.U32.HI UR6, URZ, UR4, UR6 ;  /* 0x00000004ff06b299 */ /* 0x008fe80008011606 */
[----:B------:R-:W-:Y:S04]  /*5030*/  @!UP3 USEL UR6, UR13, UR6, !UP0 ;  /* 0x000000060d06b287 */ /* 0x000fe8000c000000 */
[----:B------:R-:W-:Y:S02]  /*5040*/  @!UP3 UIADD3 UR4, UPT, UPT, -UR8, UR6, URZ ;  /* 0x000000060804b290 */ /* 0x000fe4000fffe1ff */
[----:B------:R-:W-:Y:S02]  /*5050*/  @!UP3 UIADD3 UR6, UPT, UPT, UR8, -UR6, URZ ;  /* 0x800000060806b290 */ /* 0x000fe4000fffe0ff */
[----:B------:R-:W-:Y:S02]  /*5060*/  @!UP3 UIMAD UR14, UR4, UR5, UR14 ;  /* 0x00000005040eb2a4 */ /* 0x000fe4000f8e020e */
[----:B------:R-:W-:Y:S01]  /*5070*/  @!UP3 UIMAD UR13, UR6, UR10, UR13 ;  /* 0x0000000a060db2a4 */ /* 0x000fe2000f8e020d */
[----:B------:R-:W-:Y:S11]  /*5080*/  BRA.U UP2, `(.L_x_92) ;  /* 0x0000000102107547 */ /* 0x000ff6000b800000 */
[----:B--2---:R-:W-:Y:S04]  /*5090*/  MOV R0, UR53 ;  /* 0x0000003500007c02 */ /* 0x004fe80008000f00 */
[----:B------:R-:W-:Y:S04]  /*50a0*/  SHF.L.U32 R11, R0, 0x1f, RZ ;  /* 0x0000001f000b7819 */ /* 0x000fe800000006ff */
[----:B------:R-:W2:Y:S02]  /*50b0*/  SYNCS.PHASECHK.TRANS64.TRYWAIT P2, [UR21+0xc8], R11 ;  /* 0x0000c80bff0075a7 */ /* 0x000ea40008041115 */
[----:B--2---:R-:W-:Y:S05]  /*50c0*/  @!P2 BRA `(.L_x_93) ;  /* 0x000000580074a947 */ /* 0x004fea0003800000 */
.L_x_92:
[----:B------:R-:W-:Y:S05]  /*50d0*/  @!P1 BRA `(.L_x_94) ;  /* 0x0000000000309947 */ /* 0x000fea0003800000 */
[----:B------:R-:W-:Y:S01]  /*50e0*/  ISETP.NE.U32.AND P1, PT, R2, RZ, PT ;  /* 0x000000ff0200720c */ /* 0x000fe20003f25070 */
[----:B------:R-:W3:Y:S01]  /*50f0*/  LDCU.64 UR4, c[0x0][0x358] ;  /* 0x00006b00ff0477ac */ /* 0x000ee20008000a00 */
[----:B------:R-:W-:Y:S02]  /*5100*/  IMAD.MOV.U32 R84, RZ, RZ, 0x1 ;  /* 0x00000001ff547424 */ /* 0x000fe400078e00ff */
[----:B------:R-:W-:Y:S11]  /*5110*/  ISETP.NE.AND.EX P1, PT, R3, RZ, PT, P1 ;  /* 0x000000ff0300720c */ /* 0x000ff60003f25310 */
[----:B------:R-:W-:Y:S02]  /*5120*/  @!UPT UIADD3 URZ, UPT, UPT, URZ, URZ, URZ ;  /* 0x000000fffffff290 */ /* 0x000fe4000fffe0ff */
[----:B--2---:R-:W2:Y:S01]  /*5130*/  @P1 LDC.64 R10, c[0x0][0x888] ;  /* 0x00022200ff0a1b82 */ /* 0x004ea20000000a00 */
[----:B------:R-:W-:Y:S04]  /*5140*/  @P1 IMAD R0, R4, UR36, RZ ;  /* 0x0000002404001c24 */ /* 0x000fe8000f8e02ff */
[----:B--2---:R-:W-:Y:S04]  /*5150*/  @P1 IMAD.WIDE R10, R0, 0x4, R10 ;  /* 0x00000004000a1825 */ /* 0x004fe800078e020a */
[----:B------:R-:W-:Y:S01]  /*5160*/  HFMA2 R0, -RZ, RZ, 0, 5.9604644775390625e-08 ;  /* 0x00000001ff007431 */ /* 0x000fe200000001ff */
[----:B---3-5:R3:W5:Y:S04]  /*5170*/  @P1 LDG.E R41, desc[UR4][R10.64] ;  /* 0x000000040a291981 */ /* 0x028768000c1e1900 */
[----:B------:R-:W-:Y:S01]  /*5180*/  @!P1 PRMT R84, R0, 0x7610, R84 ;  /* 0x0000761000549816 */ /* 0x000fe20000000054 */
[----:B---3--:R-:W4:Y:S06]  /*5190*/  @!P1 LDC R41, c[0x0][0x880] ;  /* 0x00022000ff299b82 */ /* 0x008f2c0000000800 */
.L_x_94:
[----:B----45:R-:W-:Y:S01]  /*51a0*/  @!P0 FSETP.EQ.AND P1, PT, R41, RZ, PT ;  /* 0x000000ff2900820b */ /* 0x030fe20003f22000 */
[----:B------:R-:W-:Y:S01]  /*51b0*/  @!UPT UIADD3 URZ, UPT, UPT, URZ, URZ, URZ ;  /* 0x000000fffffff290 */ /* 0x000fe2000fffe0ff */
[----:B------:R-:W-:Y:S11]  /*51c0*/  @!P0 BRA `(.L_x_95) ;  /* 0x0000000000188947 */ /* 0x000ff60003800000 */
[----:B------:R-:W-:Y:S02]  /*51d0*/  LOP3.LUT P0, RZ, R84, 0xff, RZ, 0xc0, !PT ;  /* 0x000000ff54ff7812 */ /* 0x000fe4000780c0ff */
[----:B------:R-:W-:Y:S04]  /*51e0*/  ISETP.NE.U32.AND P1, PT, R2, RZ, PT ;  /* 0x000000ff0200720c */ /* 0x000fe80003f25070 */
[----:B------:R-:W-:Y:S04]  /*51f0*/  ISETP.NE.AND.EX P1, PT, R3, RZ, PT, P1 ;  /* 0x000000ff0300720c */ /* 0x000fe80003f25310 */
[----:B------:R-:W-:Y:S03]  /*5200*/  PLOP3.LUT P1, PT, P1, PT, PT, 0x8, 0x80 ;  /* 0x000000000080781c */ /* 0x000fe60000f2e170 */
[----:B------:R-:W-:Y:S11]  /*5210*/  @P0 FSETP.EQ.AND P1, PT, R41, RZ, PT ;  /* 0x000000ff2900020b */ /* 0x000ff60003f22000 */
[----:B------:R-:W-:Y:S02]  /*5220*/  @!UPT UIADD3 URZ, UPT, UPT, URZ, URZ, URZ ;  /* 0x000000fffffff290 */ /* 0x000fe4000fffe0ff */
.L_x_95:
[----:B------:R-:W3:Y:S01]  /*5230*/  SYNCS.PHASECHK.TRANS64.TRYWAIT P2, [UR21+0xa0], R9 ;  /* 0x0000a009ff0075a7 */ /* 0x000ee20008041115 */
[----:B------:R-:W-:Y:S04]  /*5240*/  ELECT P0, URZ, PT ;  /* 0x0000000000ff782f */ /* 0x000fe80003800000 */
[----:B------:R-:W-:Y:S11]  /*5250*/  PLOP3.LUT P1, PT, P1, P0, PT, 0xf2, 0x2f ;  /* 0x00000000002f781c */ /* 0x000ff60000f21e72 */
[----:B------:R-:W-:Y:S02]  /*5260*/  @!UPT UIADD3 URZ, UPT, UPT, URZ, URZ, URZ ;  /* 0x000000fffffff290 */ /* 0x000fe4000fffe0ff */
[----:B------:R-:W-:Y:S05]  /*5270*/  @!P1 IADD3 R8, P0, PT, R16, 0x580, RZ ;  /* 0x0000058010089810 */ /* 0x000fea0007f1e0ff */
[----:B------:R-:W-:Y:S01]  /*5280*/  @!P1 IMAD.X R6, RZ, RZ, R17, P0 ;  /* 0x000000ffff069224 */ /* 0x000fe200000e0611 */
[----:B---3--:R-:W-:Y:S07]  /*5290*/  @!P2 BRA `(.L_x_96) ;  /* 0x000000580018a947 */ /* 0x008fee0003800000 */
.L_x_194:
[----:B------:R-:W-:Y:S01]  /*52a0*/  @!P1 R2UR UR5, R8 ;  /* 0x00000000080592ca */ /* 0x000fe200000e0000 */
[----:B------:R-:W-:Y:S01]  /*52b0*/  VOTEU.ALL UP0, P1 ;  /* 0x0000000000ff7886 */ /* 0x000fe20000800000 */
[----:B------:R-:W-:Y:S01]  /*52c0*/  @!P1 R2UR UR4, R6 ;  /* 0x00000000060492ca */ /* 0x000fe200000e0000 */
[----:B------:R-:W-:Y:S01]  /*52d0*/  UMOV UR6, 0x0 ;  /* 0x0000000000067882 */ /* 0x000fe20000000000 */
[----:B------:R-:W-:Y:S01]  /*52e0*/  UMOV UR7, 0x10000000 ;  /* 0x1000000000077882 */ /* 0x000fe20000000000 */
[----:B------:R-:W-:Y:S01]  /*52f0*/  UMOV UR44, UR36 ;  /* 0x00000024002c7c82 */ /* 0x000fe20008000000 */
[----:B------:R-:W-:Y:S01]  /*5300*/  @!UP0 UIADD3 UR40, UPT, UPT, UR21, 0x200, URZ ;  /* 0x0000020015288890 */ /* 0x000fe2000fffe0ff */
[----:B--2---:R-:W-:Y:S01]  /*5310*/  @!P1 IMAD.MOV.U32 R0, RZ, RZ, 0x2000 ;  /* 0x00002000ff009424 */ /* 0x004fe200078e00ff */
[----:B------:R-:W-:Y:S01]  /*5320*/  @!UP0 UIADD3 UR10, UPT, UPT, UR42, 0x80, URZ ;  /* 0x000000802a0a8890 */ /* 0x000fe2000fffe0ff */
[----:B------:R-:W-:Y:S01]  /*5330*/  @!P1 IADD3 R8, P0, PT, R16, 0x580, RZ ;  /* 0x0000058010089810 */ /* 0x000fe20007f1e0ff */
[----:B------:R-:W-:Y:S01]  /*5340*/  @!UP0 UIADD3 UR8, UPT, UPT, UR21, 0x1200, URZ ;  /* 0x0000120015088890 */ /* 0x000fe2000fffe0ff */
[----:B------:R-:W-:Y:S02]  /*5350*/  VOTEU.ALL UP0, P1 ;  /* 0x0000000000ff7886 */ /* 0x000fe40000800000 */
[----:B------:R-:W-:Y:S01]  /*5360*/  IMAD.U32 R10, RZ, RZ, UR5 ;  /* 0x00000005ff0a7e24 */ /* 0x000fe2000f8e00ff */
[----:B------:R-:W-:Y:S01]  /*5370*/  UMOV UR9, UR41 ;  /* 0x0000002900097c82 */ /* 0x000fe20008000000 */
[----:B------:R-:W-:Y:S01]  /*5380*/  IMAD.U32 R11, RZ, RZ, UR4 ;  /* 0x00000004ff0b7e24 */ /* 0x000fe2000f8e00ff */
[----:B------:R-:W-:Y:S01]  /*5390*/  UMOV UR11, UR43 ;  /* 0x0000002b000b7c82 */ /* 0x000fe20008000000 */
[----:B------:R-:W-:Y:S01]  /*53a0*/  UMOV UR12, UR36 ;  /* 0x00000024000c7c82 */ /* 0x000fe20008000000 */
[----:B------:R-:W-:Y:S01]  /*53b0*/  @!P1 R2UR UR4, R10 ;  /* 0x000000000a0492ca */ /* 0x000fe200000e0000 */
[----:B------:R-:W-:Y:S01]  /*53c0*/  @!P1 IMAD.X R6, RZ, RZ, R17, P0 ;  /* 0x000000ffff069224 */ /* 0x000fe200000e0611 */
[----:B------:R-:W-:Y:S11]  /*53d0*/  @!P1 R2UR UR5, R11 ;  /* 0x000000000b0592ca */ /* 0x000ff600000e0000 */
[----:B------:R-:W-:Y:S02]  /*53e0*/  @!UPT UIADD3 URZ, UPT, UPT, URZ, URZ, URZ ;  /* 0x000000fffffff290 */ /* 0x000fe4000fffe0ff */
[----:B------:R2:W-:Y:S01]  /*53f0*/  @!UP0 UTMALDG.3D [UR40], [UR4], desc[UR6] ;  /* 0x00000628040085b4 */ /* 0x0005e20008011000 */
[----:B------:R-:W-:Y:S05]  /*5400*/  VOTEU.ALL UP0, P1 ;  /* 0x0000000000ff7886 */ /* 0x000fea0000800000 */
[----:B------:R2:W-:Y:S01]  /*5410*/  @!UP0 UTMALDG.3D [UR8], [UR4], desc[UR6] ;  /* 0x00000608040085b4 */ /* 0x0005e20008011000 */
[----:B------:R2:W-:Y:S01]  /*5420*/  @!P1 SYNCS.ARRIVE.TRANS64.RED.A0TR RZ, [UR21+0x80], R0 ;  /* 0x00008000ffff99a7 */ /* 0x0005e20008300415 */
[----:B------:R-:W-:Y:S01]  /*5430*/  SYNCS.ARRIVE.TRANS64.RED.A1T0 RZ, [UR46], RZ ;  /* 0x000000ffffff79a7 */ /* 0x000fe2000810042e */
[----:B------:R-:W3:Y:S02]  /*5440*/  SYNCS.PHASECHK.TRANS64.TRYWAIT P2, [UR21+0xa8], R9 ;  /* 0x0000a809ff0075a7 */ /* 0x000ee40008041115 */
[----:B--23--:R-:W-:Y:S05]  /*5450*/  @!P2 BRA `(.L_x_97) ;  /* 0x0000005400c0a947 */ /* 0x00cfea0003800000 */
.L_x_196:
        /* <DEDUP_REMOVED lines=10> */
[----:B------:R-:W-:Y:S02]  /*5500*/  @!UP0 UIADD3 UR10, UPT, UPT, UR42, 0xa0, URZ ;  /* 0x000000a02a0a8890 */ /* 0x000fe4000fffe0ff */
[----:B------:R-:W-:Y:S01]  /*5510*/  @!UP0 UIADD3 UR8, UPT, UPT, UR21, 0x3200, URZ ;  /* 0x0000320015088890 */ /* 0x000fe2000fffe0ff */
[----:B------:R-:W-:Y:S01]  /*5520*/  IMAD.U32 R10, RZ, RZ, UR5 ;  /* 0x00000005ff0a7e24 */ /* 0x000fe2000f8e00ff */
[----:B------:R-:W-:Y:S01]  /*5530*/  VOTEU.ALL UP0, P1 ;  /* 0x0000000000ff7886 */ /* 0x000fe20000800000 */
[----:B------:R-:W-:Y:S01]  /*5540*/  IMAD.U32 R11, RZ, RZ, UR4 ;  /* 0x00000004ff0b7e24 */ /* 0x000fe2000f8e00ff */
[----:B------:R-:W-:Y:S01]  /*5550*/  UMOV UR9, UR33 ;  /* 0x0000002100097c82 */ /* 0x000fe20008000000 */
[----:B------:R-:W-:Y:S01]  /*5560*/  UMOV UR11, UR43 ;  /* 0x0000002b000b7c82 */ /* 0x000fe20008000000 */
[----:B------:R-:W-:Y:S01]  /*5570*/  @!P1 R2UR UR4, R10 ;  /* 0x000000000a0492ca */ /* 0x000fe200000e0000 */
[----:B------:R-:W-:Y:S01]  /*5580*/  UMOV UR12, UR36 ;  /* 0x00000024000c7c82 */ /* 0x000fe20008000000 */
[----:B------:R-:W-:Y:S01]  /*5590*/  @!P1 R2UR UR5, R11 ;  /* 0x000000000b0592ca */ /* 0x000fe200000e0000 */
[----:B------:R-:W-:Y:S11]  /*55a0*/  @!P1 IMAD.X R6, RZ, RZ, R17, P0 ;  /* 0x000000ffff069224 */ /* 0x000ff600000e0611 */
[----:B------:R-:W-:Y:S01]  /*55b0*/  @!UPT UIADD3 URZ, UPT, UPT, URZ, URZ, URZ ;  /* 0x000000fffffff290 */ /* 0x000fe2000fffe0ff */
[----:B------:R2:W-:Y:S01]  /*55c0*/  @!UP0 UTMALDG.3D [UR32], [UR4], desc[UR6] ;  /* 0x00000620040085b4 */ /* 0x0005e20008011000 */
[----:B------:R-:W-:Y:S05]  /*55d0*/  VOTEU.ALL UP0, P1 ;  /* 0x0000000000ff7886 */ /* 0x000fea0000800000 */
[----:B------:R2:W-:Y:S01]  /*55e0*/  @!UP0 UTMALDG.3D [UR8], [UR4], desc[UR6] ;  /* 0x00000608040085b4 */ /* 0x0005e20008011000 */
[----:B------:R2:W-:Y:S01]  /*55f0*/  @!P1 SYNCS.ARRIVE.TRANS64.RED.A0TR RZ, [UR21+0x88], R0 ;  /* 0x00008800ffff99a7 */ /* 0x0005e20008300415 */
[----:B------:R-:W-:Y:S01]  /*5600*/  SYNCS.ARRIVE.TRANS64.RED.A1T0 RZ, [UR39], RZ ;  /* 0x000000ffffff79a7 */ /* 0x000fe20008100427 */
[----:B------:R-:W3:Y:S02]  /*5610*/  SYNCS.PHASECHK.TRANS64.TRYWAIT P2, [UR21+0xb0], R9 ;  /* 0x0000b009ff0075a7 */ /* 0x000ee40008041115 */
[----:B--23--:R-:W-:Y:S05]  /*5620*/  @!P2 BRA `(.L_x_98) ;  /* 0x000000540064a947 */ /* 0x00cfea0003800000 */
.L_x_198:
        /* <DEDUP_REMOVED lines=9> */
[----:B------:R-:W-:Y:S01]  /*56c0*/  VIADD R14, R14, 0x1 ;  /* 0x000000010e0e7836 */ /* 0x000fe20000000000 */
        /* <DEDUP_REMOVED lines=10> */
[----:B------:R-:W-:Y:S11]  /*5770*/  UMOV UR12, UR36 ;  /* 0x00000024000c7c82 */ /* 0x000ff60008000000 */
        /* <DEDUP_REMOVED lines=8> */
.L_x_200:
[----:B------:R-:W-:Y:S01]  /*5800*/  UPLOP3.LUT UP2, UPT, UPT, UPT, UPT, 0x80, 0x8 ;  /* 0x000000000008789c */ /* 0x000fe20003f4f070 */
[----:B------:R-:W-:Y:S01]  /*5810*/  @!P1 IADD3 R6, P0, PT, R16, 0x580, RZ ;  /* 0x0000058010069810 */ /* 0x000fe20007f1e0ff */
[----:B------:R-:W-:Y:S01]  /*5820*/  UMOV UR6, 0x0 ;  /* 0x0000000000067882 */ /* 0x000fe20000000000 */
[----:B------:R-:W-:Y:S01]  /*5830*/  UMOV UR7, 0x10000000 ;  /* 0x1000000000077882 */ /* 0x000fe20000000000 */
[----:B------:R-:W-:Y:S01]  /*5840*/  VOTEU.ALL UP0, P1 ;  /* 0x0000000000ff7886 */ /* 0x000fe20000800000 */
[----:B------:R-:W-:Y:S01]  /*5850*/  @!P1 R2UR UR5, R6 ;  /* 0x00000000060592ca */ /* 0x000fe200000e0000 */
[----:B--2---:R-:W-:Y:S01]  /*5860*/  @!P1 IMAD.X R0, RZ, RZ, R17, P0 ;  /* 0x000000ffff009224 */ /* 0x004fe200000e0611 */
[----:B------:R-:W-:Y:S01]  /*5870*/  UMOV UR19, UR43 ;  /* 0x0000002b00137c82 */ /* 0x000fe20008000000 */
[----:B------:R-:W-:Y:S01]  /*5880*/  UMOV UR20, UR36 ;  /* 0x0000002400147c82 */ /* 0x000fe20008000000 */
[----:B------:R-:W-:Y:S01]  /*5890*/  @!UP0 UIADD3 UR18, UPT, UPT, UR42, 0x60, URZ ;  /* 0x000000602a128890 */ /* 0x000fe2000fffe0ff */
[----:B------:R-:W-:Y:S01]  /*58a0*/  R2UR UR26, R86 ;  /* 0x00000000561a72ca */ /* 0x000fe200000e0000 */
[----:B------:R-:W-:Y:S01]  /*58b0*/  @!UP0 UIADD3 UR16, UPT, UPT, UR21, 0x6200, URZ ;  /* 0x0000620015108890 */ /* 0x000fe2000fffe0ff */
[----:B------:R-:W-:Y:S01]  /*58c0*/  @!P1 R2UR UR4, R0 ;  /* 0x00000000000492ca */ /* 0x000fe200000e0000 */
[----:B------:R-:W-:Y:S01]  /*58d0*/  @!UP0 UIADD3 UR17, UPT, UPT, UR21, 0x98, URZ ;  /* 0x0000009815118890 */ /* 0x000fe2000fffe0ff */
[----:B------:R-:W-:Y:S01]  /*58e0*/  R2UR UR24, R87 ;  /* 0x00000000571872ca */ /* 0x000fe200000e0000 */
[----:B------:R-:W-:Y:S01]  /*58f0*/  @!UP0 UIADD3 UR10, UPT, UPT, UR42, 0xe0, URZ ;  /* 0x000000e02a0a8890 */ /* 0x000fe2000fffe0ff */
[----:B------:R-:W-:Y:S01]  /*5900*/  ISETP.NE.AND P0, PT, R14, 0x2, PT ;  /* 0x000000020e00780c */ /* 0x000fe20003f05270 */
[----:B------:R-:W-:Y:S01]  /*5910*/  @!UP0 UIADD3 UR8, UPT, UPT, UR21, 0x7200, URZ ;  /* 0x0000720015088890 */ /* 0x000fe2000fffe0ff */
[----:B------:R-:W-:Y:S01]  /*5920*/  IMAD.U32 R8, RZ, RZ, UR5 ;  /* 0x00000005ff087e24 */ /* 0x000fe2000f8e00ff */
[----:B------:R-:W-:Y:S01]  /*5930*/  VOTEU.ALL UP0, P1 ;  /* 0x0000000000ff7886 */ /* 0x000fe20000800000 */
[----:B------:R-:W-:Y:S01]  /*5940*/  UMOV UR11, UR43 ;  /* 0x0000002b000b7c82 */ /* 0x000fe20008000000 */
[----:B------:R-:W-:Y:S01]  /*5950*/  UMOV UR12, UR36 ;  /* 0x00000024000c7c82 */ /* 0x000fe20008000000 */
[----:B------:R-:W-:Y:S01]  /*5960*/  UMOV UR9, UR17 ;  /* 0x0000001100097c82 */ /* 0x000fe20008000000 */
[----:B------:R-:W-:Y:S01]  /*5970*/  SEL R0, RZ, 0x1, P0 ;  /* 0x00000001ff007807 */ /* 0x000fe20000000000 */
[----:B------:R-:W-:Y:S01]  /*5980*/  UIADD3 UR32, UPT, UPT, UR13, UR26, URZ ;  /* 0x0000001a0d207290 */ /* 0x000fe2000fffe0ff */
[----:B------:R-:W-:Y:S01]  /*5990*/  IMAD.U32 R9, RZ, RZ, UR4 ;  /* 0x00000004ff097e24 */ /* 0x000fe2000f8e00ff */
[----:B------:R-:W-:Y:S01]  /*59a0*/  @!P1 R2UR UR4, R8 ;  /* 0x00000000080492ca */ /* 0x000fe200000e0000 */
[----:B------:R-:W-:Y:S01]  /*59b0*/  UMOV UR36, UR29 ;  /* 0x0000001d00247c82 */ /* 0x000fe20008000000 */
[----:B------:R-:W-:Y:S02]  /*59c0*/  LOP3.LUT R13, R13, R0, RZ, 0x3c, !PT ;  /* 0x000000000d0d7212 */ /* 0x000fe400078e3cff */
[----:B------:R-:W-:Y:S02]  /*59d0*/  @!P1 R2UR UR5, R9 ;  /* 0x00000000090592ca */ /* 0x000fe400000e0000 */
[----:B------:R-:W-:Y:S02]  /*59e0*/  LOP3.LUT R15, R15, 0x1, RZ, 0x3c, !PT ;  /* 0x000000010f0f7812 */ /* 0x000fe400078e3cff */
[----:B------:R-:W-:Y:S09]  /*59f0*/  SEL R14, R14, RZ, P0 ;  /* 0x000000ff0e0e7207 */ /* 0x000ff20000000000 */
[----:B------:R2:W-:Y:S01]  /*5a00*/  @!UP0 UTMALDG.3D [UR16], [UR4], desc[UR6] ;  /* 0x00000610040085b4 */ /* 0x0005e20008011000 */
[----:B------:R-:W-:Y:S05]  /*5a10*/  VOTEU.ALL UP0, P1 ;  /* 0x0000000000ff7886 */ /* 0x000fea0000800000 */
[----:B------:R3:W-:Y:S01]  /*5a20*/  @!UP0 UTMALDG.3D [UR8], [UR4], desc[UR6] ;  /* 0x00000608040085b4 */ /* 0x0007e20008011000 */
[----:B------:R3:W-:Y:S01]  /*5a30*/  @!P1 SYNCS.ARRIVE.TRANS64.RED.A0TR RZ, [UR21+0x98], R7 ;  /* 0x00009807ffff99a7 */ /* 0x0007e20008300415 */
[----:B------:R-:W-:Y:S01]  /*5a40*/  SYNCS.ARRIVE.TRANS64.RED.A1T0 RZ, [UR37], RZ ;  /* 0x000000ffffff79a7 */ /* 0x000fe20008100425 */
[----:B--2---:R-:W-:Y:S01]  /*5a50*/  UIADD3 UR20, UPT, UPT, UR14, UR24, URZ ;  /* 0x000000180e147290 */ /* 0x004fe2000fffe0ff */
[----:B------:R-:W-:Y:S11]  /*5a60*/  BRA.U UP1, `(.L_x_100) ;  /* 0xfffffff101047547 */ /* 0x000ff6000b83ffff */
[----:B------:R-:W-:-:S04]  /*5a70*/  SHF.L.U32 R3, R15, 0x1f, RZ ;  /* 0x0000001f0f037819 */ /* 0x000fc800000006ff */
[----:B------:R-:W2:Y:S02]  /*5a80*/  SYNCS.PHASECHK.TRANS64.TRYWAIT P0, [UR21+0xa0], R3 ;  /* 0x0000a003ff0075a7 */ /* 0x000ea40008001115 */
[----:B--2---:R-:W-:Y:S05]  /*5a90*/  @!P0 BRA `(.L_x_101) ;  /* 0x0000005000788947 */ /* 0x004fea0003800000 */
.L_x_202:
[----:B------:R-:W4:Y:S02]  /*5aa0*/  SYNCS.PHASECHK.TRANS64.TRYWAIT P0, [UR21+0xa8], R3 ;  /* 0x0000a803ff0075a7 */ /* 0x000f240008001115 */
[----:B----4-:R-:W-:Y:S05]  /*5ab0*/  @!P0 BRA `(.L_x_102) ;  /* 0x0000005000888947 */ /* 0x010fea0003800000 */
.L_x_204:
[----:B------:R-:W4:Y:S02]  /*5ac0*/  SYNCS.PHASECHK.TRANS64.TRYWAIT P0, [UR21+0xb0], R3 ;  /* 0x0000b003ff0075a7 */ /* 0x000f240008001115 */
[----:B----4-:R-:W-:Y:S05]  /*5ad0*/  @!P0 BRA `(.L_x_103) ;  /* 0x0000005000988947 */ /* 0x010fea0003800000 */
.L_x_206:
[----:B--2---:R-:W-:-:S07]  /*5ae0*/  MOV R0, UR21 ;  /* 0x0000001500007c02 */ /* 0x004fce0008000f00 */
.L_x_104:
[----:B--2---:R-:W-:-:S04]  /*5af0*/  SHF.L.U32 R3, R15, 0x1f, RZ ;  /* 0x0000001f0f037819 */ /* 0x004fc800000006ff */
[----:B------:R2:W4:Y:S03]  /*5b00*/  SYNCS.PHASECHK.TRANS64.TRYWAIT P0, [R0+URZ+0xb8], R3 ;  /* 0x0000b803000075a7 */ /* 0x00052600080011ff */
[----:B----4-:R-:W-:Y:S05]  /*5b10*/  @!P0 NANOSLEEP.SYNCS 0x989680 ;  /* 0x009896800000895d */ /* 0x010fea0003900000 */
[----:B------:R-:W4:Y:S02]  /*5b20*/  @!P0 SYNCS.PHASECHK.TRANS64 P0, [R0+URZ+0xb8], R3 ;  /* 0x0000b803000085a7 */ /* 0x000f2400080010ff */
[----:B-1-34-:R-:W-:Y:S05]  /*5b30*/  @P0 EXIT ;  /* 0x000000000000094d */ /* 0x01afea0003800000 */
[----:B------:R-:W-:Y:S05]  /*5b40*/  BRA `(.L_x_104) ;  /* 0xfffffffc00e87947 */ /* 0x000fea000383ffff */
.L_x_89:
[----:B------:R-:W-:-:S06]  /*5b50*/  UISETP.GE.AND UP0, UPT, UR22, 0x4, UPT ;  /* 0x000000041600788c */ /* 0x000fcc000bf06270 */
[----:B------:R-:W-:-:S13]  /*5b60*/  PLOP3.LUT P0, PT, PT, PT, UP0, 0x80, 0x8 ;  /* 0x000000000008781c */ /* 0x000fda0003f0f008 */
[----:B-1----:R-:W-:Y:S05]  /*5b70*/  @!P0 EXIT ;  /* 0x000000000000894d */ /* 0x002fea0003800000 */
[----:B------:R-:W1:Y:S08]  /*5b80*/  S2UR UR4, SR_CgaCtaId ;  /* 0x00000000000479c3 */ /* 0x000e700000008800 */
[----:B------:R-:W-:Y:S01]  /*5b90*/  BAR.SYNC.DEFER_BLOCKING 0x6, 0xa0 ;  /* 0x0182800000007b1d */ /* 0x000fe20000010000 */
[C---:B------:R-:W-:Y:S01]  /*5ba0*/  IMAD.SHL.U32 R5, R98.reuse, 0x20, RZ ;  /* 0x0000002062057824 */ /* 0x040fe200078e00ff */
[C---:B------:R-:W-:Y:S01]  /*5bb0*/  LOP3.LUT R99, R98.reuse, 0x60, RZ, 0xc0, !PT ;  /* 0x0000006062637812 */ /* 0x040fe200078ec0ff */
[----:B------:R-:W-:Y:S01]  /*5bc0*/  IMAD.SHL.U32 R8, R85, 0x400, RZ ;  /* 0x0000040055087824 */ /* 0x000fe200078e00ff */
[C---:B------:R-:W-:Y:S01]  /*5bd0*/  LOP3.LUT R96, R98.reuse, 0x2, RZ, 0xc0, !PT ;  /* 0x0000000262607812 */ /* 0x040fe200078ec0ff */
[----:B------:R-:W-:Y:S01]  /*5be0*/  IMAD.SHL.U32 R4, R98, 0x4, RZ ;  /* 0x0000000462047824 */ /* 0x000fe200078e00ff */
[----:B------:R-:W-:-:S02]  /*5bf0*/  UMOV UR43, 0x400 ;  /* 0x00000400002b7882 */ /* 0x000fc40000000000 */
[----:B------:R-:W2:Y:S01]  /*5c00*/  LDC.64 R80, c[0x0][0x888] ;  /* 0x00022200ff507b82 */ /* 0x000ea20000000a00 */
[----:B------:R-:W-:Y:S01]  /*5c10*/  LOP3.LUT R97, R5, 0xb20, RZ, 0xc0, !PT ;  /* 0x00000b2005617812 */ /* 0x000fe200078ec0ff */
[----:B------:R-:W-:Y:S01]  /*5c20*/  IMAD.SHL.U32 R6, R85, 0x200000, RZ ;  /* 0x0020000055067824 */ /* 0x000fe200078e00ff */
[----:B------:R-:W-:Y:S01]  /*5c30*/  LOP3.LUT R5, R5, 0xc0, RZ, 0xc0, !PT ;  /* 0x000000c005057812 */ /* 0x000fe200078ec0ff */
[----:B------:R-:W-:Y:S01]  /*5c40*/  IMAD.U32 R37, R98, 0x10000, RZ ;  /* 0x0001000062257824 */ /* 0x000fe200078e00ff */
[----:B------:R-:W-:Y:S01]  /*5c50*/  LOP3.LUT R97, R97, 0x400, R8, 0xf8, !PT ;  /* 0x0000040061617812 */ /* 0x000fe200078ef808 */
[----:B------:R-:W-:Y:S01]  /*5c60*/  HFMA2 R36, -RZ, RZ, 0, 0 ;  /* 0x00000000ff247431 */ /* 0x000fe200000001ff */
[----:B------:R-:W-:Y:S01]  /*5c70*/  LOP3.LUT R4, R5, 0x18, R4, 0xf8, !PT ;  /* 0x0000001805047812 */ /* 0x000fe200078ef804 */
[----:B------:R-:W3:Y:S01]  /*5c80*/  LDC.64 R82, c[0x0][0x890] ;  /* 0x00022400ff527b82 */ /* 0x000ee20000000a00 */
[----:B------:R-:W-:Y:S01]  /*5c90*/  LOP3.LUT R6, R6, 0x200000, RZ, 0xc0, !PT ;  /* 0x0020000006067812 */ /* 0x000fe200078ec0ff */
[----:B------:R-:W-:Y:S01]  /*5ca0*/  IMAD.MOV.U32 R94, RZ, RZ, 0x1 ;  /* 0x00000001ff5e7424 */ /* 0x000fe200078e00ff */
[----:B------:R-:W-:-:S02]  /*5cb0*/  LOP3.LUT R97, R97, R4, RZ, 0xfc, !PT ;  /* 0x0000000461617212 */ /* 0x000fc400078efcff */
[----:B------:R-:W-:Y:S02]  /*5cc0*/  CS2R R92, SRZ ;  /* 0x00000000005c7805 */ /* 0x000fe4000001ff00 */
[----:B------:R-:W-:Y:S01]  /*5cd0*/  LOP3.LUT R98, R98, 0x4, RZ, 0xc0, !PT ;  /* 0x0000000462627812 */ /* 0x000fe200078ec0ff */
[----:B------:R-:W-:Y:S01]  /*5ce0*/  IMAD.MOV.U32 R90, RZ, RZ, RZ ;  /* 0x000000ffff5a7224 */ /* 0x000fe200078e00ff */
[----:B------:R-:W-:Y:S01]  /*5cf0*/  LOP3.LUT R37, R6, 0x400000, R37, 0xf8, !PT ;  /* 0x0040000006257812 */ /* 0x000fe200078ef825 */
[----:B-1----:R-:W-:Y:S01]  /*5d00*/  ULEA UR43, UR4, UR43, 0x18 ;  /* 0x0000002b042b7291 */ /* 0x002fe2000f8ec0ff */
[----:B------:R-:W1:Y:S01]  /*5d10*/  LDC.64 R78, c[0x0][0x8b0] ;  /* 0x00022c00ff4e7b82 */ /* 0x000e620000000a00 */
[----:B------:R-:W4:Y:S02]  /*5d20*/  LDCU UR59, c[0x0][0x370] ;  /* 0x00006e00ff3b77ac */ /* 0x000f240008000800 */
[----:B------:R-:W-:Y:S01]  /*5d30*/  UIADD3 UR4, UPT, UPT, UR43, 0x200, URZ ;  /* 0x000002002b047890 */ /* 0x000fe2000fffe0ff */
[----:B------:R-:W1:Y:S04]  /*5d40*/  LDCU.64 UR62, c[0x0][0x348] ;  /* 0x00006900ff3e77ac */ /* 0x000e680008000a00 */
[----:B------:R-:W4:Y:S01]  /*5d50*/  LDS R0, [UR43+0x180] ;  /* 0x0001802bff007984 */ /* 0x000f220008000800 */
[----:B------:R-:W1:Y:S01]  /*5d60*/  LDC.64 R76, c[0x0][0x8a8] ;  /* 0x00022a00ff4c7b82 */ /* 0x000e620000000a00 */
[----:B------:R-:W-:Y:S01]  /*5d70*/  IMAD.U32 R88, RZ, RZ, UR4 ;  /* 0x00000004ff587e24 */ /* 0x000fe2000f8e00ff */
[----:B------:R-:W1:Y:S03]  /*5d80*/  LDCU UR42, c[0x0][0xb0c] ;  /* 0x00016180ff2a77ac */ /* 0x000e660008000800 */
[----:B------:R-:W-:Y:S01]  /*5d90*/  IMAD R97, R97, 0x2, R88 ;  /* 0x0000000261617824 */ /* 0x000fe200078e0258 */
[----:B------:R-:W1:Y:S03]  /*5da0*/  LDCU UR39, c[0x0][0xb30] ;  /* 0x00016600ff2777ac */ /* 0x000e660008000800 */
[--C-:B------:R-:W-:Y:S01]  /*5db0*/  IMAD R96, R96, -0x10, R97.reuse ;  /* 0xfffffff060607824 */ /* 0x100fe200078e0261 */
[----:B------:R-:W1:Y:S01]  /*5dc0*/  LDCU.64 UR56, c[0x0][0x888] ;  /* 0x00011100ff3877ac */ /* 0x000e620008000a00 */
[----:B------:R-:W-:Y:S01]  /*5dd0*/  IMAD R95, R98, -0x10, R97 ;  /* 0xfffffff0625f7824 */ /* 0x000fe200078e0261 */
[----:B------:R-:W1:Y:S01]  /*5de0*/  LDCU.64 UR40, c[0x0][0xb28] ;  /* 0x00016500ff2877ac */ /* 0x000e620008000a00 */
[----:B------:R-:W1:Y:S01]  /*5df0*/  LDCU.128 UR52, c[0x0][0xb10] ;  /* 0x00016200ff3477ac */ /* 0x000e620008000c00 */
[----:B------:R-:W1:Y:S01]  /*5e00*/  LDCU UR58, c[0x0][0x374] ;  /* 0x00006e80ff3a77ac */ /* 0x000e620008000800 */
[----:B------:R-:W-:Y:S01]  /*5e10*/  UMOV UR47, URZ ;  /* 0x000000ff002f7c82 */ /* 0x000fe20008000000 */
[----:B------:R-:W-:Y:S01]  /*5e20*/  UMOV UR46, URZ ;  /* 0x000000ff002e7c82 */ /* 0x000fe20008000000 */
[----:B--234-:R-:W-:-:S07]  /*5e30*/  IADD3 R37, PT, PT, R0, R37, RZ ;  /* 0x0000002500257210 */ /* 0x01cfce0007ffe0ff */
.L_x_148:
[----:B------:R-:W-:Y:S02]  /*5e40*/  LEA R3, R90, UR43, 0x3 ;  /* 0x0000002b5a037c11 */ /* 0x000fe4000f8e18ff */
[----:B------:R-:W-:Y:S02]  /*5e50*/  SHF.L.U32 R0, R92, 0x1f, RZ ;  /* 0x0000001f5c007819 */ /* 0x000fe400000006ff */
[----:B------:R-:W-:Y:S02]  /*5e60*/  LEA R5, R90, UR43, 0x4 ;  /* 0x0000002b5a057c11 */ /* 0x000fe4000f8e20ff */
[----:B--2---:R-:W2:Y:S02]  /*5e70*/  SYNCS.PHASECHK.TRANS64.TRYWAIT P0, [R3+URZ+0xd0], R0 ;  /* 0x0000d000030075a7 */ /* 0x004ea400080011ff */
[----:B-12---:R-:W-:Y:S05]  /*5e80*/  @!P0 BRA `(.L_x_105) ;  /* 0x0000004c00c48947 */ /* 0x006fea0003800000 */
.L_x_207:
[----:B------:R-:W3:Y:S01]  /*5e90*/  LDS.128 R4, [R5+0x160] ;  /* 0x0001600005047984 */ /* 0x000ee20000000c00 */
[----:B------:R-:W-:Y:S01]  /*5ea0*/  UISETP.GE.AND UP0, UPT, UR45, 0x1, UPT ;  /* 0x000000012d00788c */ /* 0x000fe2000bf06270 */
[----:B------:R-:W-:Y:S01]  /*5eb0*/  @!PT LDS RZ, [RZ] ;  /* 0x00000000fffff984 */ /* 0x000fe20000000800 */
[----:B------:R-:W-:Y:S01]  /*5ec0*/  @!PT LDS RZ, [RZ] ;  /* 0x00000000fffff984 */ /* 0x000fe20000000800 */
[----:B------:R-:W-:Y:S01]  /*5ed0*/  @!PT LDS RZ, [RZ] ;  /* 0x00000000fffff984 */ /* 0x000fe20000000800 */
[----:B------:R-:W-:Y:S01]  /*5ee0*/  @!PT LDS RZ, [RZ] ;  /* 0x00000000fffff984 */ /* 0x000fe20000000800 */
[----:B------:R4:W-:Y:S06]  /*5ef0*/  MEMBAR.ALL.CTA ;  /* 0x0000000000007992 */ /* 0x0009ec0000008000 */
[----:B----4-:R-:W4:Y:S01]  /*5f00*/  FENCE.VIEW.ASYNC.S ;  /* 0x00000000000073c6 */ /* 0x010f220000000000 */
[----:B---3--:R-:W-:Y:S11]  /*5f10*/  LOP3.LUT P0, RZ, R6, 0x1, RZ, 0xc0, !PT ;  /* 0x0000000106ff7812 */ /* 0x008ff6000780c0ff */
[----:B------:R-:W-:Y:S02]  /*5f20*/  @!UPT UIADD3 URZ, UPT, UPT, URZ, URZ, URZ ;  /* 0x000000fffffff290 */ /* 0x000fe4000fffe0ff */
[----:B----4-:R-:W-:Y:S01]  /*5f30*/  VOTEU.ANY UP1, P0 ;  /* 0x0000000000ff7886 */ /* 0x010fe20000020100 */
[----:B------:R-:W-:Y:S01]  /*5f40*/  PLOP3.LUT P0, PT, PT, PT, UP1, 0x80, 0x8 ;  /* 0x000000000008781c */ /* 0x000fe20003f0f018 */
[----:B------:R-:W-:Y:S11]  /*5f50*/  UP2UR UR61, UPR, URZ, 0x2 ;  /* 0x00000002ff3d7883 */ /* 0x000ff60008000000 */
[----:B------:R-:W-:Y:S01]  /*5f60*/  @!UPT UIADD3 URZ, UPT, UPT, URZ, URZ, URZ ;  /* 0x000000fffffff290 */ /* 0x000fe2000fffe0ff */
[----:B--2---:R-:W-:Y:S02]  /*5f70*/  @P0 SHF.R.U32.HI R0, RZ, 0x10, R5 ;  /* 0x00000010ff000819 */ /* 0x004fe40000011605 */
        /* <DEDUP_REMOVED lines=12> */
[----:B------:R-:W3:Y:S01]  /*6040*/  LDCU UR12, c[0x0][0xb20] ;  /* 0x00016400ff0c77ac */ /* 0x000ee20008000800 */
[----:B-1----:R-:W-:Y:S02]  /*6050*/  UIMAD.WIDE.U32 UR4, UR58, UR55, URZ ;  /* 0x000000373a0472a5 */ /* 0x002fe4000f8e00ff */
[----:B------:R-:W-:Y:S02]  /*6060*/  UIMAD.WIDE.U32 UR6, UR59, UR52, URZ ;  /* 0x000000343b0672a5 */ /* 0x000fe4000f8e00ff */
[----:B------:R-:W-:Y:S02]  /*6070*/  UISETP.NE.AND UP0, UPT, UR54, 0x1, UPT ;  /* 0x000000013600788c */ /* 0x000fe4000bf05270 */
[----:B------:R-:W-:Y:S02]  /*6080*/  UIMAD.WIDE.U32 UR8, UR37, UR55, URZ ;  /* 0x00000037250872a5 */ /* 0x000fe4000f8e00ff */
[----:B------:R-:W-:Y:S02]  /*6090*/  UIMAD.WIDE.U32 UR10, UR38, UR52, URZ ;  /* 0x00000034260a72a5 */ /* 0x000fe4000f8e00ff */
[----:B------:R-:W-:Y:S02]  /*60a0*/  UISETP.NE.AND UP1, UPT, UR42, 0x1, UPT ;  /* 0x000000012a00788c */ /* 0x000fe4000bf25270 */
[----:B------:R-:W-:Y:S01]  /*60b0*/  UISETP.NE.AND UP2, UPT, UR45, 0x1, UPT ;  /* 0x000000012d00788c */ /* 0x000fe2000bf45270 */
[----:B------:R-:W-:Y:S02]  /*60c0*/  UMOV UR4, UR5 ;  /* 0x0000000500047c82 */ /* 0x000fe40008000000 */
[----:B---3--:R-:W-:Y:S03]  /*60d0*/  USHF.R.U32.HI UR5, URZ, UR12, UR4 ;  /* 0x0000000cff057299 */ /* 0x008fe60008011604 */
[----:B------:R-:W-:Y:S02]  /*60e0*/  UMOV UR4, UR7 ;  /* 0x0000000700047c82 */ /* 0x000fe40008000000 */
[----:B------:R-:W-:Y:S02]  /*60f0*/  USHF.R.U32.HI UR7, URZ, UR53, UR4 ;  /* 0x00000035ff077299 */ /* 0x000fe40008011604 */
[----:B------:R-:W-:Y:S02]  /*6100*/  USEL UR4, UR58, UR5, !UP0 ;  /* 0x000000053a047287 */ /* 0x000fe4000c000000 */
[----:B------:R-:W-:Y:S01]  /*6110*/  USEL UR7, UR59, UR7, !UP1 ;  /* 0x000000073b077287 */ /* 0x000fe2000c800000 */
[----:B------:R-:W-:Y:S01]  /*6120*/  UMOV UR5, UR9 ;  /* 0x0000000900057c82 */ /* 0x000fe20008000000 */
[----:B------:R-:W-:Y:S02]  /*6130*/  UIMAD.WIDE.U32 UR8, UR4, UR40, URZ ;  /* 0x00000028040872a5 */ /* 0x000fe4000f8e00ff */
[----:B------:R-:W-:Y:S03]  /*6140*/  USHF.R.U32.HI UR6, URZ, UR12, UR5 ;  /* 0x0000000cff067299 */ /* 0x000fe60008011605 */
[----:B------:R-:W-:Y:S01]  /*6150*/  UMOV UR5, UR11 ;  /* 0x0000000b00057c82 */ /* 0x000fe20008000000 */
[----:B------:R-:W-:Y:S02]  /*6160*/  UIMAD.WIDE.U32 UR10, UR7, UR40, URZ ;  /* 0x00000028070a72a5 */ /* 0x000fe4000f8e00ff */
[----:B------:R-:W-:Y:S02]  /*6170*/  USHF.R.U32.HI UR12, URZ, UR53, UR5 ;  /* 0x00000035ff0c7299 */ /* 0x000fe40008011605 */
[----:B------:R-:W-:Y:S01]  /*6180*/  USEL UR6, UR37, UR6, !UP0 ;  /* 0x0000000625067287 */ /* 0x000fe2000c000000 */
[----:B------:R-:W-:Y:S02]  /*6190*/  UMOV UR5, UR9 ;  /* 0x0000000900057c82 */ /* 0x000fe40008000000 */
[----:B------:R-:W-:Y:S01]  /*61a0*/  UMOV UR10, UR11 ;  /* 0x0000000b000a7c82 */ /* 0x000fe20008000000 */
[----:B------:R-:W-:Y:S02]  /*61b0*/  @UP2 USHF.R.U32.HI UR4, URZ, UR41, UR5 ;  /* 0x00000029ff042299 */ /* 0x000fe40008011605 */
[----:B------:R-:W-:Y:S02]  /*61c0*/  @UP2 USHF.R.U32.HI UR7, URZ, UR41, UR10 ;  /* 0x00000029ff072299 */ /* 0x000fe4000801160a */
[----:B------:R-:W-:Y:S02]  /*61d0*/  UIMAD UR4, UR45, UR4, URZ ;  /* 0x000000042d0472a4 */ /* 0x000fe4000f8e02ff */
        /* <DEDUP_REMOVED lines=8> */
[----:B------:R-:W-:Y:S02]  /*6260*/  USEL UR11, UR6, UR4, !UP2 ;  /* 0x00000004060b7287 */ /* 0x000fe4000d000000 */
[----:B------:R-:W-:Y:S02]  /*6270*/  UIADD3 UR8, UPT, UPT, -UR5, URZ, URZ ;  /* 0x000000ff05087290 */ /* 0x000fe4000fffe1ff */
[----:B------:R-:W-:Y:S01]  /*6280*/  UIADD3 UR10, UPT, UPT, -UR11, URZ, URZ ;  /* 0x000000ff0b0a7290 */ /* 0x000fe2000fffe1ff */
[----:B------:R-:W-:Y:S01]  /*6290*/  @!UP0 UMOV UR4, UR9 ;  /* 0x0000000900048c82 */ /* 0x000fe20008000000 */
[----:B------:R-:W-:Y:S02]  /*62a0*/  UIADD3 UR9, UPT, UPT, -UR6, URZ, URZ ;  /* 0x000000ff06097290 */ /* 0x000fe4000fffe1ff */
[----:B------:R-:W-:Y:S02]  /*62b0*/  @!UP0 USHF.R.U32.HI UR4, URZ, UR41, UR4 ;  /* 0x00000029ff048299 */ /* 0x000fe40008011604 */
[----:B------:R-:W-:Y:S02]  /*62c0*/  UIMAD UR10, UR45, UR10, UR6 ;  /* 0x0000000a2d0a72a4 */ /* 0x000fe4000f8e0206 */
[----:B------:R-:W-:Y:S04]  /*62d0*/  @!UP0 USEL UR4, UR5, UR4, !UP2 ;  /* 0x0000000405048287 */ /* 0x000fe8000d000000 */
[----:B------:R-:W-:Y:S02]  /*62e0*/  @!UP0 UIMAD UR10, UR7, UR10, UR4 ;  /* 0x0000000a070a82a4 */ /* 0x000fe4000f8e0204 */
[----:B------:R-:W-:Y:S02]  /*62f0*/  @!UP0 UIADD3 UR11, UPT, UPT, UR11, -UR4, URZ ;  /* 0x800000040b0b8290 */ /* 0x000fe4000fffe0ff */
[----:B------:R-:W-:Y:S02]  /*6300*/  UIMAD UR7, UR42, UR8, UR38 ;  /* 0x000000082a0772a4 */ /* 0x000fe4000f8e0226 */
[----:B------:R-:W-:Y:S02]  /*6310*/  @!UP0 UIMAD UR6, UR11, UR45, UR5 ;  /* 0x0000002d0b0682a4 */ /* 0x000fe4000f8e0205 */
[----:B------:R-:W-:Y:S01]  /*6320*/  UIMAD UR4, UR54, UR9, UR37 ;  /* 0x00000009360472a4 */ /* 0x000fe2000f8e0225 */
[----:B------:R-:W-:Y:S02]  /*6330*/  @!UP0 UMOV UR5, UR10 ;  /* 0x0000000a00058c82 */ /* 0x000fe40008000000 */
[----:B------:R-:W-:Y:S02]  /*6340*/  UIMAD UR38, UR5, UR42, UR7 ;  /* 0x0000002a052672a4 */ /* 0x000fe4000f8e0207 */
[----:B------:R-:W-:Y:S11]  /*6350*/  UIMAD UR37, UR6, UR54, UR4 ;  /* 0x00000036062572a4 */ /* 0x000ff6000f8e0204 */
[----:B------:R-:W-:Y:S01]  /*6360*/  @!UPT UIADD3 URZ, UPT, UPT, URZ, URZ, URZ ;  /* 0x000000fffffff290 */ /* 0x000fe2000fffe0ff */
.L_x_106:
[----:B-1----:R-:W-:Y:S01]  /*6370*/  UISETP.NE.AND UP0, UPT, UR39, 0x1, UPT ;  /* 0x000000012700788c */ /* 0x002fe2000bf05270 */
[----:B------:R-:W-:Y:S01]  /*6380*/  LOP3.LUT P0, RZ, R88, 0x1b0, RZ, 0xc0, !PT ;  /* 0x000001b058ff7812 */ /* 0x000fe2000780c0ff */
[----:B------:R-:W-:Y:S01]  /*6390*/  USHF.L.U32 UR50, UR20, 0x6, URZ ;  /* 0x0000000614327899 */ /* 0x000fe200080006ff */
[----:B------:R-:W-:Y:S01]  /*63a0*/  BSSY.RECONVERGENT B6, `(.L_x_107) ;  /* 0x0000034000067945 */ /* 0x000fe20003800200 */
[----:B------:R-:W-:Y:S01]  /*63b0*/  USHF.L.U32 UR49, UR32, 0x8, URZ ;  /* 0x0000000820317899 */ /* 0x000fe200080006ff */
[----:B------:R-:W-:Y:S06]  /*63c0*/  IADD3 R90, PT, PT, R90, 0x1, RZ ;  /* 0x000000015a5a7810 */ /* 0x000fec0007ffe0ff */
[----:B------:R-:W1:Y:S01]  /*63d0*/  @!UP0 LDCU.128 UR12, c[0x0][0xb10] ;  /* 0x00016200ff0c87ac */ /* 0x000e620008000c00 */
[----:B------:R-:W3:Y:S01]  /*63e0*/  @!UP0 LDCU UR5, c[0x0][0xb0c] ;  /* 0x00016180ff0587ac */ /* 0x000ee20008000800 */
[----:B------:R-:W4:Y:S01]  /*63f0*/  @!UP0 LDCU UR10, c[0x0][0xb20] ;  /* 0x00016400ff0a87ac */ /* 0x000f220008000800 */
[----:B-1----:R-:W-:Y:S02]  /*6400*/  UIMAD.WIDE.U32 UR8, UR38, UR12, URZ ;  /* 0x0000000c260872a5 */ /* 0x002fe4000f8e00ff */
[----:B------:R-:W-:Y:S02]  /*6410*/  UIMAD.WIDE.U32 UR6, UR37, UR15, URZ ;  /* 0x0000000f250672a5 */ /* 0x000fe4000f8e00ff */
[----:B------:R-:W-:Y:S03]  /*6420*/  @!UP0 UISETP.NE.AND UP1, UPT, UR14, 0x1, UPT ;  /* 0x000000010e00888c */ /* 0x000fe6000bf25270 */
[----:B------:R-:W-:Y:S01]  /*6430*/  @!UP0 UMOV UR4, UR9 ;  /* 0x0000000900048c82 */ /* 0x000fe20008000000 */
[----:B---3--:R-:W-:Y:S02]  /*6440*/  @!UP0 UISETP.NE.AND UP2, UPT, UR5, 0x1, UPT ;  /* 0x000000010500888c */ /* 0x008fe4000bf45270 */
[----:B------:R-:W-:Y:S01]  /*6450*/  @!UP0 USHF.R.U32.HI UR4, URZ, UR13, UR4 ;  /* 0x0000000dff048299 */ /* 0x000fe20008011604 */
[----:B------:R-:W-:Y:S02]  /*6460*/  @!UP0 UMOV UR6, UR7 ;  /* 0x0000000700068c82 */ /* 0x000fe40008000000 */
[----:B----4-:R-:W-:Y:S02]  /*6470*/  @!UP0 USHF.R.U32.HI UR6, URZ, UR10, UR6 ;  /* 0x0000000aff068299 */ /* 0x010fe40008011606 */
[----:B------:R-:W-:Y:S02]  /*6480*/  @!UP0 USEL UR7, UR38, UR4, !UP2 ;  /* 0x0000000426078287 */ /* 0x000fe4000d000000 */
[----:B------:R-:W-:Y:S04]  /*6490*/  @!UP0 USEL UR6, UR37, UR6, !UP1 ;  /* 0x0000000625068287 */ /* 0x000fe8000c800000 */
[----:B------:R-:W-:Y:S02]  /*64a0*/  @!UP0 UIADD3 UR4, UPT, UPT, -UR7, UR6, URZ ;  /* 0x0000000607048290 */ /* 0x000fe4000fffe1ff */
[----:B------:R-:W-:Y:S02]  /*64b0*/  @!UP0 UIADD3 UR6, UPT, UPT, UR7, -UR6, URZ ;  /* 0x8000000607068290 */ /* 0x000fe4000fffe0ff */
[----:B------:R-:W-:Y:S02]  /*64c0*/  @!UP0 UIMAD UR38, UR4, UR5, UR38 ;  /* 0x00000005042682a4 */ /* 0x000fe4000f8e0226 */
[----:B------:R-:W-:Y:S01]  /*64d0*/  @!UP0 UIMAD UR37, UR6, UR14, UR37 ;  /* 0x0000000e062582a4 */ /* 0x000fe2000f8e0225 */
[----:B------:R-:W-:Y:S11]  /*64e0*/  @!P0 BRA `(.L_x_108) ;  /* 0x00000000007c8947 */ /* 0x000ff60003800000 */
[----:B------:R-:W1:Y:S01]  /*64f0*/  LDCU.64 UR8, c[0x4][0x80] ;  /* 0x01001000ff0877ac */ /* 0x000e620008000a00 */
[----:B------:R-:W-:Y:S01]  /*6500*/  MOV R2, 0x0 ;  /* 0x0000000000027802 */ /* 0x000fe20000000f00 */
[----:B------:R-:W-:Y:S02]  /*6510*/  HFMA2 R12, -RZ, RZ, 0, 5.9604644775390625e-08 ;  /* 0x00000001ff0c7431 */ /* 0x000fe400000001ff */
[----:B------:R-:W-:Y:S01]  /*6520*/  IMAD.MOV.U32 R8, RZ, RZ, 0x70 ;  /* 0x00000070ff087424 */ /* 0x000fe200078e00ff */
[----:B------:R3:W4:Y:S01]  /*6530*/  LDC.64 R14, c[0x4][R2] ;  /* 0x01000000020e7b82 */ /* 0x0007220000000a00 */
[----:B------:R-:W2:Y:S01]  /*6540*/  LDCU.64 UR6, c[0x4][0x88] ;  /* 0x01001100ff0677ac */ /* 0x000ea20008000a00 */
[----:B------:R-:W-:Y:S01]  /*6550*/  IMAD.MOV.U32 R13, RZ, RZ, RZ ;  /* 0x000000ffff0d7224 */ /* 0x000fe200078e00ff */
[----:B------:R-:W2:Y:S01]  /*6560*/  LDCU.64 UR4, c[0x4][0x8] ;  /* 0x01000100ff0477ac */ /* 0x000ea20008000a00 */
[----:B-1----:R-:W-:Y:S01]  /*6570*/  MOV R5, UR9 ;  /* 0x0000000900057c02 */ /* 0x002fe20008000f00 */
[----:B------:R-:W-:Y:S01]  /*6580*/  IMAD.U32 R4, RZ, RZ, UR8 ;  /* 0x00000008ff047e24 */ /* 0x000fe2000f8e00ff */
[----:B--2---:R-:W-:Y:S01]  /*6590*/  MOV R7, UR7 ;  /* 0x0000000700077c02 */ /* 0x004fe20008000f00 */
[----:B------:R-:W-:Y:S01]  /*65a0*/  IMAD.U32 R6, RZ, RZ, UR6 ;  /* 0x00000006ff067e24 */ /* 0x000fe2000f8e00ff */
[----:B------:R-:W-:Y:S01]  /*65b0*/  MOV R11, UR5 ;  /* 0x00000005000b7c02 */ /* 0x000fe20008000f00 */
[----:B------:R-:W-:Y:S02]  /*65c0*/  IMAD.U32 R10, RZ, RZ, UR4 ;  /* 0x00000004ff0a7e24 */ /* 0x000fe4000f8e00ff */
[----:B------:R-:W-:Y:S07]  /*65d0*/  LEPC R20, `(.L_x_109) ;  /* 0x000000001014794e */ /* 0x000fee0000000000 */
[----:B---345:R-:W-:Y:S05]  /*65e0*/  CALL.ABS.NOINC R14 ;  /* 0x000000000e007343 */ /* 0x038fea0003c00000 */
.L_x_109:
[----:B------:R-:W1:Y:S01]  /*65f0*/  LDCU.64 UR8, c[0x4][0x80] ;  /* 0x01001000ff0877ac */ /* 0x000e620008000a00 */
[----:B------:R-:W2:Y:S01]  /*6600*/  LDC.64 R2, c[0x4][R2] ;  /* 0x0100000002027b82 */ /* 0x000ea20000000a00 */
[----:B------:R-:W-:Y:S02]  /*6610*/  HFMA2 R12, -RZ, RZ, 0, 5.9604644775390625e-08 ;  /* 0x00000001ff0c7431 */ /* 0x000fe400000001ff */
[----:B------:R-:W-:Y:S02]  /*6620*/  IMAD.MOV.U32 R8, RZ, RZ, 0x70 ;  /* 0x00000070ff087424 */ /* 0x000fe400078e00ff */
[----:B------:R-:W-:Y:S01]  /*6630*/  IMAD.MOV.U32 R13, RZ, RZ, RZ ;  /* 0x000000ffff0d7224 */ /* 0x000fe200078e00ff */
[----:B------:R-:W3:Y:S01]  /*6640*/  LDCU.64 UR6, c[0x4][0x88] ;  /* 0x01001100ff0677ac */ /* 0x000ee20008000a00 */
[----:B------:R-:W4:Y:S01]  /*6650*/  LDCU.64 UR4, c[0x4][0x8] ;  /* 0x01000100ff0477ac */ /* 0x000f220008000a00 */
[----:B-1----:R-:W-:Y:S02]  /*6660*/  MOV R4, UR8 ;  /* 0x0000000800047c02 */ /* 0x002fe40008000f00 */
[----:B------:R-:W-:Y:S02]  /*6670*/  MOV R5, UR9 ;  /* 0x0000000900057c02 */ /* 0x000fe40008000f00 */
[----:B---3--:R-:W-:Y:S01]  /*6680*/  MOV R7, UR7 ;  /* 0x0000000700077c02 */ /* 0x008fe20008000f00 */
[----:B------:R-:W-:Y:S01]  /*6690*/  IMAD.U32 R6, RZ, RZ, UR6 ;  /* 0x00000006ff067e24 */ /* 0x000fe2000f8e00ff */
[----:B----4-:R-:W-:Y:S01]  /*66a0*/  MOV R11, UR5 ;  /* 0x00000005000b7c02 */ /* 0x010fe20008000f00 */
[----:B------:R-:W-:Y:S02]  /*66b0*/  IMAD.U32 R10, RZ, RZ, UR4 ;  /* 0x00000004ff0a7e24 */ /* 0x000fe4000f8e00ff */
[----:B------:R-:W-:Y:S07]  /*66c0*/  LEPC R20, `(.L_x_108) ;  /* 0x000000001014794e */ /* 0x000fee0000000000 */
[----:B--2---:R-:W-:Y:S05]  /*66d0*/  CALL.ABS.NOINC R2 ;  /* 0x0000000002007343 */ /* 0x004fea0003c00000 */
.L_x_108:
[----:B------:R-:W-:Y:S05]  /*66e0*/  BSYNC.RECONVERGENT B6 ;  /* 0x0000000000067941 */ /* 0x000fea0003800200 */
.L_x_107:
[----:B------:R-:W-:Y:S02]  /*66f0*/  ISETP.NE.U32.AND P0, PT, RZ, UR56, PT ;  /* 0x00000038ff007c0c */ /* 0x000fe4000bf05070 */
[C---:B------:R-:W-:Y:S02]  /*6700*/  ISETP.NE.U32.AND P1, PT, R82.reuse, RZ, PT ;  /* 0x000000ff5200720c */ /* 0x040fe40003f25070 */
[----:B------:R-:W-:Y:S02]  /*6710*/  ISETP.NE.U32.AND P4, PT, R82, RZ, PT ;  /* 0x000000ff5200720c */ /* 0x000fe40003f85070 */
[----:B------:R-:W-:Y:S02]  /*6720*/  ISETP.NE.AND.EX P0, PT, RZ, UR57, PT, P0 ;  /* 0x00000039ff007c0c */ /* 0x000fe4000bf05300 */
[C---:B------:R-:W-:Y:S02]  /*6730*/  ISETP.NE.AND.EX P1, PT, R83.reuse, RZ, PT, P1 ;  /* 0x000000ff5300720c */ /* 0x040fe40003f25310 */
[----:B------:R-:W-:Y:S02]  /*6740*/  ISETP.NE.AND.EX P4, PT, R83, RZ, P0, P4 ;  /* 0x000000ff5300720c */ /* 0x000fe40000785340 */
[----:B------:R-:W-:Y:S02]  /*6750*/  ISETP.NE.U32.AND P5, PT, R78, RZ, PT ;  /* 0x000000ff4e00720c */ /* 0x000fe40003fa5070 */
[----:B------:R-:W-:Y:S02]  /*6760*/  ISETP.NE.U32.AND P3, PT, RZ, UR56, PT ;  /* 0x00000038ff007c0c */ /* 0x000fe4000bf65070 */
[----:B------:R-:W-:Y:S02]  /*6770*/  PLOP3.LUT P2, PT, PT, PT, PT, 0x8, 0x80 ;  /* 0x000000000080781c */ /* 0x000fe40003f4e170 */
[----:B------:R-:W-:Y:S02]  /*6780*/  ISETP.NE.AND.EX P5, PT, R79, RZ, PT, P5 ;  /* 0x000000ff4f00720c */ /* 0x000fe40003fa5350 */
[----:B------:R-:W-:Y:S03]  /*6790*/  ISETP.NE.AND.EX P3, PT, RZ, UR57, PT, P3 ;  /* 0x00000039ff007c0c */ /* 0x000fe6000bf65330 */
[----:B------:R-:W-:Y:S01]  /*67a0*/  @!P4 PLOP3.LUT P2, PT, P1, PT, PT, 0x80, 0x8 ;  /* 0x000000000008c81c */ /* 0x000fe20000f4f070 */
[----:B------:R-:W-:Y:S01]  /*67b0*/  @!UPT UIADD3 URZ, UPT, UPT, URZ, URZ, URZ ;  /* 0x000000fffffff290 */ /* 0x000fe2000fffe0ff */
[----:B------:R-:W-:Y:S11]  /*67c0*/  @!P1 BRA `(.L_x_110) ;  /* 0x0000000000309947 */ /* 0x000ff60003800000 */
[----:B------:R-:W-:Y:S01]  /*67d0*/  ISETP.NE.U32.AND P0, PT, R80, RZ, PT ;  /* 0x000000ff5000720c */ /* 0x000fe20003f05070 */
[----:B------:R-:W1:Y:S01]  /*67e0*/  LDCU.64 UR4, c[0x0][0x358] ;  /* 0x00006b00ff0477ac */ /* 0x000e620008000a00 */
[----:B------:R-:W-:Y:S02]  /*67f0*/  IMAD.MOV.U32 R84, RZ, RZ, 0x1 ;  /* 0x00000001ff547424 */ /* 0x000fe400078e00ff */
[----:B------:R-:W-:Y:S11]  /*6800*/  ISETP.NE.AND.EX P0, PT, R81, RZ, PT, P0 ;  /* 0x000000ff5100720c */ /* 0x000ff60003f05300 */
[----:B------:R-:W-:Y:S02]  /*6810*/  @!UPT UIADD3 URZ, UPT, UPT, URZ, URZ, URZ ;  /* 0x000000fffffff290 */ /* 0x000fe4000fffe0ff */
[----:B------:R-:W3:Y:S01]  /*6820*/  @P0 LDC.64 R2, c[0x0][0x888] ;  /* 0x00022200ff020b82 */ /* 0x000ee20000000a00 */
[----:B--2---:R-:W-:Y:S04]  /*6830*/  @P0 IMAD R0, R82, UR36, RZ ;  /* 0x0000002452000c24 */ /* 0x004fe8000f8e02ff */
[----:B---3--:R-:W-:Y:S04]  /*6840*/  @P0 IMAD.WIDE R2, R0, 0x4, R2 ;  /* 0x0000000400020825 */ /* 0x008fe800078e0202 */
[----:B------:R-:W-:Y:S01]  /*6850*/  HFMA2 R0, -RZ, RZ, 0, 5.9604644775390625e-08 ;  /* 0x00000001ff007431 */ /* 0x000fe200000001ff */
[----:B-1---5:R1:W5:Y:S04]  /*6860*/  @P0 LDG.E R41, desc[UR4][R2.64] ;  /* 0x0000000402290981 */ /* 0x022368000c1e1900 */
[----:B------:R-:W-:Y:S01]  /*6870*/  @!P0 PRMT R84, R0, 0x7610, R84 ;  /* 0x0000761000548816 */ /* 0x000fe20000000054 */
[----:B-1----:R-:W3:Y:S06]  /*6880*/  @!P0 LDC R41, c[0x0][0x880] ;  /* 0x00022000ff298b82 */ /* 0x002eec0000000800 */
.L_x_110:
[----:B------:R-:W-:Y:S05]  /*6890*/  @!P5 BRA `(.L_x_111) ;  /* 0x000000000024d947 */ /* 0x000fea0003800000 */
[----:B------:R-:W-:Y:S01]  /*68a0*/  ISETP.NE.U32.AND P0, PT, R76, RZ, PT ;  /* 0x000000ff4c00720c */ /* 0x000fe20003f05070 */
[----:B------:R-:W1:Y:S03]  /*68b0*/  LDCU.64 UR4, c[0x0][0x358] ;  /* 0x00006b00ff0477ac */ /* 0x000e660008000a00 */
[----:B------:R-:W-:Y:S11]  /*68c0*/  ISETP.NE.AND.EX P0, PT, R77, RZ, PT, P0 ;  /* 0x000000ff4d00720c */ /* 0x000ff60003f05300 */
[----:B------:R-:W-:Y:S02]  /*68d0*/  @!UPT UIADD3 URZ, UPT, UPT, URZ, URZ, URZ ;  /* 0x000000fffffff290 */ /* 0x000fe4000fffe0ff */
[----:B------:R-:W4:Y:S01]  /*68e0*/  @P0 LDC.64 R2, c[0x0][0x8a8] ;  /* 0x00022a00ff020b82 */ /* 0x000f220000000a00 */
[----:B--2---:R-:W-:Y:S04]  /*68f0*/  @P0 IMAD R0, R78, UR36, RZ ;  /* 0x000000244e000c24 */ /* 0x004fe8000f8e02ff */
[----:B----4-:R-:W-:Y:S05]  /*6900*/  @P0 IMAD.WIDE R2, R0, 0x4, R2 ;  /* 0x0000000400020825 */ /* 0x010fea00078e0202 */
[----:B-1---5:R1:W5:Y:S02]  /*6910*/  @P0 LDG.E R38, desc[UR4][R2.64] ;  /* 0x0000000402260981 */ /* 0x022364000c1e1900 */
[----:B-1----:R-:W4:Y:S02]  /*6920*/  @!P0 LDC R38, c[0x0][0x8a0] ;  /* 0x00022800ff268b82 */ /* 0x002f240000000800 */
.L_x_111:
[----:B---3-5:R-:W-:Y:S01]  /*6930*/  FSETP.NEU.AND P0, PT, R41, RZ, PT ;  /* 0x000000ff2900720b */ /* 0x028fe20003f0d000 */
[----:B------:R-:W-:Y:S01]  /*6940*/  BSSY B1, `(.L_x_112) ;  /* 0x0000038000017945 */ /* 0x000fe20003800000 */
[----:B------:R-:W-:Y:S01]  /*6950*/  SEL R3, RZ, 0xffffffff, P3 ;  /* 0xffffffffff037807 */ /* 0x000fe20001800000 */
[----:B------:R-:W-:Y:S01]  /*6960*/  IMAD.MOV.U32 R47, RZ, RZ, 0x1 ;  /* 0x00000001ff2f7424 */ /* 0x000fe200078e00ff */
[----:B------:R-:W-:Y:S01]  /*6970*/  @!P4 LOP3.LUT P3, RZ, R84, 0xff, RZ, 0xc0, !PT ;  /* 0x000000ff54ffc812 */ /* 0x000fe2000786c0ff */
[----:B------:R-:W-:Y:S01]  /*6980*/  IMAD R39, R36, 0x80, R37 ;  /* 0x0000008024277824 */ /* 0x000fe200078e0225 */
[----:B------:R-:W-:Y:S01]  /*6990*/  @!P4 SEL R2, RZ, 0xffffffff, P0 ;  /* 0xffffffffff02c807 */ /* 0x000fe20000000000 */
[----:B------:R-:W-:Y:S01]  /*69a0*/  IMAD R91, R98, -0x10, R96 ;  /* 0xfffffff0625b7824 */ /* 0x000fe200078e0260 */
[----:B------:R-:W-:Y:S01]  /*69b0*/  LOP3.LUT R94, R94, 0x1, RZ, 0x3c, !PT ;  /* 0x000000015e5e7812 */ /* 0x000fe200078e3cff */
[----:B------:R-:W-:Y:S01]  /*69c0*/  IMAD.MOV.U32 R46, RZ, RZ, RZ ;  /* 0x000000ffff2e7224 */ /* 0x000fe200078e00ff */
[----:B------:R-:W-:Y:S02]  /*69d0*/  @P2 SEL R2, R3, R2, !P3 ;  /* 0x0000000203022207 */ /* 0x000fe40005800000 */
[----:B------:R-:W-:Y:S02]  /*69e0*/  CS2R R74, SRZ ;  /* 0x00000000004a7805 */ /* 0x000fe4000001ff00 */
[----:B------:R-:W-:Y:S02]  /*69f0*/  LEA R101, R36, UR43, 0x3 ;  /* 0x0000002b24657c11 */ /* 0x000fe4000f8e18ff */
[----:B------:R-:W-:Y:S02]  /*6a00*/  CS2R R72, SRZ ;  /* 0x0000000000487805 */ /* 0x000fe4000001ff00 */
[----:B------:R-:W-:Y:S02]  /*6a10*/  @!P4 LOP3.LUT R2, R2, 0x1, RZ, 0xc0, !PT ;  /* 0x000000010202c812 */ /* 0x000fe400078ec0ff */
[----:B------:R-:W-:Y:S02]  /*6a20*/  CS2R R66, SRZ ;  /* 0x0000000000427805 */ /* 0x000fe4000001ff00 */
[----:B--2---:R-:W-:Y:S02]  /*6a30*/  SHF.L.U32 R0, R93, 0x1f, RZ ;  /* 0x0000001f5d007819 */ /* 0x004fe400000006ff */
[----:B------:R-:W-:Y:S02]  /*6a40*/  CS2R R64, SRZ ;  /* 0x0000000000407805 */ /* 0x000fe4000001ff00 */
[----:B------:R-:W-:Y:S02]  /*6a50*/  ISETP.NE.U32.OR P5, PT, R2, 0x1, P4 ;  /* 0x000000010200780c */ /* 0x000fe400027a5470 */
[----:B------:R-:W-:Y:S02]  /*6a60*/  CS2R R58, SRZ ;  /* 0x00000000003a7805 */ /* 0x000fe4000001ff00 */
[----:B------:R-:W-:Y:S02]  /*6a70*/  LOP3.LUT P4, R89, R84, 0xff, RZ, 0xc0, !PT ;  /* 0x000000ff54597812 */ /* 0x000fe4000788c0ff */
[----:B------:R-:W-:Y:S02]  /*6a80*/  CS2R R56, SRZ ;  /* 0x0000000000387805 */ /* 0x000fe4000001ff00 */
[----:B------:R-:W-:Y:S02]  /*6a90*/  SEL R2, RZ, 0xffffffff, P0 ;  /* 0xffffffffff027807 */ /* 0x000fe40000000000 */
[----:B------:R-:W-:Y:S02]  /*6aa0*/  CS2R R50, SRZ ;  /* 0x0000000000327805 */ /* 0x000fe4000001ff00 */
[----:B------:R-:W-:Y:S02]  /*6ab0*/  P2R R100, PR, RZ, 0x20 ;  /* 0x00000020ff647803 */ /* 0x000fe40000000000 */
[----:B------:R-:W-:Y:S02]  /*6ac0*/  CS2R R48, SRZ ;  /* 0x0000000000307805 */ /* 0x000fe4000001ff00 */
[----:B------:R-:W-:Y:S04]  /*6ad0*/  @P1 SEL R2, R3, R2, !P4 ;  /* 0x0000000203021207 */ /* 0x000fe80006000000 */
[----:B------:R-:W-:Y:S02]  /*6ae0*/  LOP3.LUT R2, R2, 0x1, RZ, 0xc0, !PT ;  /* 0x0000000102027812 */ /* 0x000fe400078ec0ff */
[----:B------:R-:W-:Y:S02]  /*6af0*/  @P5 SHF.L.U32 R4, R94, 0x1f, RZ ;  /* 0x0000001f5e045819 */ /* 0x000fe400000006ff */
[----:B------:R-:W-:Y:S02]  /*6b00*/  ISETP.NE.U32.AND P0, PT, R2, 0x1, PT ;  /* 0x000000010200780c */ /* 0x000fe40003f05070 */
[----:B------:R-:W1:Y:S02]  /*6b10*/  @P5 SYNCS.PHASECHK.TRANS64.TRYWAIT P3, [UR43+0x80], R4 ;  /* 0x00008004ff0055a7 */ /* 0x000e64000806112b */
[----:B------:R-:W-:Y:S01]  /*6b20*/  P2R R60, PR, RZ, 0x1 ;  /* 0x00000001ff3c7803 */ /* 0x000fe20000000000 */
[----:B------:R2:W3:Y:S01]  /*6b30*/  SYNCS.PHASECHK.TRANS64.TRYWAIT P2, [R101+URZ+0xf0], R0 ;  /* 0x0000f000650075a7 */ /* 0x0004e200080411ff */
[----:B-1----:R-:W-:Y:S01]  /*6b40*/  @P5 SEL R47, RZ, 0x1, !P3 ;  /* 0x00000001ff2f5807 */ /* 0x002fe20005800000 */
[----:B--2---:R-:W-:Y:S06]  /*6b50*/  @!P5 BRA `(.L_x_113) ;  /* 0x000000000058d947 */ /* 0x004fec0003800000 */
[----:B------:R-:W-:Y:S01]  /*6b60*/  IMAD.MOV.U32 R75, RZ, RZ, RZ ;  /* 0x000000ffff4b7224 */ /* 0x000fe200078e00ff */
[----:B------:R-:W-:Y:S01]  /*6b70*/  ISETP.NE.AND P0, PT, R47, RZ, PT ;  /* 0x000000ff2f00720c */ /* 0x000fe20003f05270 */
[----:B------:R-:W-:Y:S01]  /*6b80*/  BSSY B0, `(.L_x_114) ;  /* 0x000000c000007945 */ /* 0x000fe20003800000 */
[----:B------:R-:W-:Y:S02]  /*6b90*/  CS2R R50, SRZ ;  /* 0x0000000000327805 */ /* 0x000fe4000001ff00 */
[----:B------:R-:W-:Y:S02]  /*6ba0*/  CS2R R48, SRZ ;  /* 0x0000000000307805 */ /* 0x000fe4000001ff00 */
[----:B------:R-:W-:Y:S02]  /*6bb0*/  CS2R R58, SRZ ;  /* 0x00000000003a7805 */ /* 0x000fe4000001ff00 */
[----:B------:R-:W-:Y:S02]  /*6bc0*/  CS2R R56, SRZ ;  /* 0x0000000000387805 */ /* 0x000fe4000001ff00 */
[----:B------:R-:W-:Y:S02]  /*6bd0*/  CS2R R66, SRZ ;  /* 0x0000000000427805 */ /* 0x000fe4000001ff00 */
[----:B------:R-:W-:Y:S02]  /*6be0*/  CS2R R64, SRZ ;  /* 0x0000000000407805 */ /* 0x000fe4000001ff00 */
[----:B------:R-:W-:Y:S01]  /*6bf0*/  CS2R R72, SRZ ;  /* 0x0000000000487805 */ /* 0x000fe2000001ff00 */
[----:B------:R-:W-:Y:S06]  /*6c00*/  @P0 BRA `(.L_x_115) ;  /* 0x00000000000c0947 */ /* 0x000fec0003800000 */
[----:B------:R-:W-:Y:S04]  /*6c10*/  SHF.L.U32 R3, R94, 0x1f, RZ ;  /* 0x0000001f5e037819 */ /* 0x000fe800000006ff */
[----:B------:R-:W1:Y:S02]  /*6c20*/  SYNCS.PHASECHK.TRANS64.TRYWAIT P0, [UR43+0x80], R3 ;  /* 0x00008003ff0075a7 */ /* 0x000e64000800112b */
[----:B-1----:R-:W-:Y:S05]  /*6c30*/  @!P0 BRA `(.L_x_116) ;  /* 0x00000040006c8947 */ /* 0x002fea0003800000 */
.L_x_115:
[----:B------:R-:W-:Y:S05]  /*6c40*/  BSYNC B0 ;  /* 0x0000000000007941 */ /* 0x000fea0003800000 */
.L_x_114:
[----:B------:R-:W-:Y:S01]  /*6c50*/  ISETP.NE.AND P0, PT, R60, RZ, PT ;  /* 0x000000ff3c00720c */ /* 0x000fe20003f05270 */
[----:B------:R-:W-:Y:S11]  /*6c60*/  HFMA2 R46, -RZ, RZ, 0, 5.9604644775390625e-08 ;  /* 0x00000001ff2e7431 */ /* 0x000ff600000001ff */
[----:B------:R-:W-:Y:S01]  /*6c70*/  @!UPT UIADD3 URZ, UPT, UPT, URZ, URZ, URZ ;  /* 0x000000fffffff290 */ /* 0x000fe2000fffe0ff */
[----:B------:R2:W1:Y:S04]  /*6c80*/  @P0 LDS.128 R48, [R97] ;  /* 0x0000000061300984 */ /* 0x0004680000000c00 */
[----:B------:R2:W1:Y:S04]  /*6c90*/  @P0 LDS.128 R56, [R96+0x10] ;  /* 0x0000100060380984 */ /* 0x0004680000000c00 */
[----:B------:R2:W1:Y:S04]  /*6ca0*/  @P0 LDS.128 R64, [R95+0x20] ;  /* 0x000020005f400984 */ /* 0x0004680000000c00 */
[----:B------:R2:W1:Y:S02]  /*6cb0*/  @P0 LDS.128 R72, [R91+0x30] ;  /* 0x000030005b480984 */ /* 0x0004640000000c00 */
.L_x_113:
[----:B------:R-:W-:Y:S05]  /*6cc0*/  BSYNC B1 ;  /* 0x0000000000017941 */ /* 0x000fea0003800000 */
.L_x_112:
[----:B-1----:R-:W-:Y:S04]  /*6cd0*/  SHF.R.U32.HI R2, RZ, 0x15, R39 ;  /* 0x00000015ff027819 */ /* 0x002fe80000011627 */
[----:B------:R-:W-:Y:S01]  /*6ce0*/  LOP3.LUT P0, RZ, R2, 0x3, R85, 0x48, !PT ;  /* 0x0000000302ff7812 */ /* 0x000fe20007804855 */
[----:B------:R-:W-:Y:S01]  /*6cf0*/  @!UPT UIADD3 URZ, UPT, UPT, URZ, URZ, URZ ;  /* 0x000000fffffff290 */ /* 0x000fe2000fffe0ff */
[----:B---3--:R-:W-:Y:S11]  /*6d00*/  @P2 BRA `(.L_x_117) ;  /* 0x0000000000082947 */ /* 0x008ff60003800000 */
[----:B------:R-:W1:Y:S02]  /*6d10*/  SYNCS.PHASECHK.TRANS64.TRYWAIT P1, [R101+URZ+0xf0], R0 ;  /* 0x0000f000650075a7 */ /* 0x000e6400080211ff */
[----:B-1----:R-:W-:Y:S05]  /*6d20*/  @!P1 BRA `(.L_x_118) ;  /* 0x0000004000489947 */ /* 0x002fea0003800000 */
.L_x_117:
[----:B------:R-:W-:Y:S05]  /*6d30*/  @!P0 BRA `(.L_x_119) ;  /* 0x0000000000408947 */ /* 0x000fea0003800000 */
[----:B------:R-:W3:Y:S01]  /*6d40*/  LDCU.64 UR8, c[0x4][0x70] ;  /* 0x01000e00ff0877ac */ /* 0x000ee20008000a00 */
[----:B------:R-:W-:Y:S01]  /*6d50*/  MOV R3, 0x0 ;  /* 0x0000000000037802 */ /* 0x000fe20000000f00 */
[----:B------:R-:W-:Y:S02]  /*6d60*/  HFMA2 R12, -RZ, RZ, 0, 5.9604644775390625e-08 ;  /* 0x00000001ff0c7431 */ /* 0x000fe400000001ff */
[----:B------:R-:W-:Y:S02]  /*6d70*/  IMAD.MOV.U32 R8, RZ, RZ, 0x192 ;  /* 0x00000192ff087424 */ /* 0x000fe400078e00ff */
[----:B------:R-:W-:Y:S01]  /*6d80*/  IMAD.MOV.U32 R13, RZ, RZ, RZ ;  /* 0x000000ffff0d7224 */ /* 0x000fe200078e00ff */
[----:B------:R-:W5:Y:S01]  /*6d90*/  LDCU.64 UR6, c[0x4][0x78] ;  /* 0x01000f00ff0677ac */ /* 0x000f620008000a00 */
[----:B------:R-:W1:Y:S01]  /*6da0*/  LDC.64 R2, c[0x4][R3] ;  /* 0x0100000003027b82 */ /* 0x000e620000000a00 */
[----:B------:R-:W2:Y:S01]  /*6db0*/  LDCU.64 UR4, c[0x4][0x10] ;  /* 0x01000200ff0477ac */ /* 0x000ea20008000a00 */
[----:B---3--:R-:W-:Y:S01]  /*6dc0*/  MOV R5, UR9 ;  /* 0x0000000900057c02 */ /* 0x008fe20008000f00 */
[----:B------:R-:W-:Y:S01]  /*6dd0*/  IMAD.U32 R4, RZ, RZ, UR8 ;  /* 0x00000008ff047e24 */ /* 0x000fe2000f8e00ff */
[----:B-----5:R-:W-:Y:S01]  /*6de0*/  MOV R7, UR7 ;  /* 0x0000000700077c02 */ /* 0x020fe20008000f00 */
[----:B------:R-:W-:Y:S01]  /*6df0*/  IMAD.U32 R6, RZ, RZ, UR6 ;  /* 0x00000006ff067e24 */ /* 0x000fe2000f8e00ff */
[----:B--2---:R-:W-:Y:S01]  /*6e00*/  MOV R11, UR5 ;  /* 0x00000005000b7c02 */ /* 0x004fe20008000f00 */
[----:B------:R-:W-:Y:S02]  /*6e10*/  IMAD.U32 R10, RZ, RZ, UR4 ;  /* 0x00000004ff0a7e24 */ /* 0x000fe4000f8e00ff */
[----:B------:R-:W-:Y:S07]  /*6e20*/  LEPC R20, `(.L_x_119) ;  /* 0x000000001014794e */ /* 0x000fee0000000000 */
[----:B-1--4-:R-:W-:Y:S05]  /*6e30*/  CALL.ABS.NOINC R2 ;  /* 0x0000000002007343 */ /* 0x012fea0003c00000 */
.L_x_119:
[----:B------:R-:W-:Y:S05]  /*6e40*/  WARPSYNC.ALL ;  /* 0x0000000000007948 */ /* 0x000fea0003800000 */
[----:B------:R-:W-:Y:S01]  /*6e50*/  R2UR UR4, R39 ;  /* 0x00000000270472ca */ /* 0x000fe200000e0000 */
[--C-:B------:R-:W-:Y:S01]  /*6e60*/  HADD2.F32 R40, -RZ, R48.reuse.H0_H0 ;  /* 0x20000030ff287230 */ /* 0x100fe20000004100 */
[----:B------:R-:W-:Y:S01]  /*6e70*/  ISETP.NE.AND P0, PT, R99, RZ, PT ;  /* 0x000000ff6300720c */ /* 0x000fe20003f05270 */
[----:B------:R-:W-:Y:S01]  /*6e80*/  HADD2.F32 R43, -RZ, R48.H1_H1 ;  /* 0x30000030ff2b7230 */ /* 0x000fe20000004100 */
[----:B------:R-:W-:Y:S01]  /*6e90*/  BSSY.RECONVERGENT B0, `(.L_x_120) ;  /* 0x000008a000007945 */ /* 0x000fe20003800200 */
[----:B------:R-:W-:Y:S02]  /*6ea0*/  HADD2.F32 R42, -RZ, R49.H0_H0 ;  /* 0x20000031ff2a7230 */ /* 0x000fe40000004100 */
[----:B------:R-:W-:Y:S02]  /*6eb0*/  HADD2.F32 R45, -RZ, R51.H0_H0 ;  /* 0x20000033ff2d7230 */ /* 0x000fe40000004100 */
[----:B------:R-:W-:Y:S04]  /*6ec0*/  HADD2.F32 R44, -RZ, R75.H1_H1 ;  /* 0x3000004bff2c7230 */ /* 0x000fe80000004100 */
[----:B------:R-:W1:Y:S02]  /*6ed0*/  LDTM.x32 R4, tmem[UR4] ;  /* 0x00000004000479ee */ /* 0x000e6400082c0000 */
[C---:B-1--4-:R-:W-:Y:S01]  /*6ee0*/  FMUL R0, R38.reuse, R4 ;  /* 0x0000000426007220 */ /* 0x052fe20000400000 */
[C---:B------:R-:W-:Y:S01]  /*6ef0*/  FMUL R2, R38.reuse, R5 ;  /* 0x0000000526027220 */ /* 0x040fe20000400000 */
[C---:B------:R-:W-:Y:S01]  /*6f00*/  FMUL R3, R38.reuse, R6 ;  /* 0x0000000626037220 */ /* 0x040fe20000400000 */
[C---:B------:R-:W-:Y:S01]  /*6f10*/  FMUL R7, R38.reuse, R7 ;  /* 0x0000000726077220 */ /* 0x040fe20000400000 */
[C---:B------:R-:W-:Y:S01]  /*6f20*/  FFMA R0, R41.reuse, R40, R0 ;  /* 0x0000002829007223 */ /* 0x040fe20000000000 */
[----:B------:R-:W-:Y:S02]  /*6f30*/  HADD2.F32 R40, -RZ, R49.H1_H1 ;  /* 0x30000031ff287230 */ /* 0x000fe40000004100 */
[C---:B------:R-:W-:Y:S01]  /*6f40*/  FFMA R2, R41.reuse, R43, R2 ;  /* 0x0000002b29027223 */ /* 0x040fe20000000002 */
[C---:B------:R-:W-:Y:S01]  /*6f50*/  FFMA R3, R41.reuse, R42, R3 ;  /* 0x0000002a29037223 */ /* 0x040fe20000000003 */
[--C-:B------:R-:W-:Y:S02]  /*6f60*/  HADD2.F32 R43, -RZ, R50.reuse.H0_H0 ;  /* 0x20000032ff2b7230 */ /* 0x100fe40000004100 */
[----:B------:R-:W-:Y:S01]  /*6f70*/  FMUL R4, R38, R8 ;  /* 0x0000000826047220 */ /* 0x000fe20000400000 */
[----:B------:R-:W-:Y:S01]  /*6f80*/  HADD2.F32 R42, -RZ, R50.H1_H1 ;  /* 0x30000032ff2a7230 */ /* 0x000fe20000004100 */
[----:B------:R-:W-:Y:S01]  /*6f90*/  F2FP.F16.F32.PACK_AB R52, R2, R0 ;  /* 0x000000000234723e */ /* 0x000fe200000000ff */
[C---:B------:R-:W-:Y:S01]  /*6fa0*/  FFMA R7, R41.reuse, R40, R7 ;  /* 0x0000002829077223 */ /* 0x040fe20000000007 */
[----:B------:R-:W-:Y:S01]  /*6fb0*/  FFMA R4, R41, R43, R4 ;  /* 0x0000002b29047223 */ /* 0x000fe20000000004 */
[C---:B------:R-:W-:Y:S01]  /*6fc0*/  FMUL R5, R38.reuse, R9 ;  /* 0x0000000926057220 */ /* 0x040fe20000400000 */
[C---:B------:R-:W-:Y:S01]  /*6fd0*/  FMUL R6, R38.reuse, R10 ;  /* 0x0000000a26067220 */ /* 0x040fe20000400000 */
[----:B------:R-:W-:Y:S01]  /*6fe0*/  HADD2.F32 R40, -RZ, R51.H1_H1 ;  /* 0x30000033ff287230 */ /* 0x000fe20000004100 */
[----:B------:R-:W-:Y:S01]  /*6ff0*/  F2FP.F16.F32.PACK_AB R53, R7, R3 ;  /* 0x000000030735723e */ /* 0x000fe200000000ff */
[C---:B------:R-:W-:Y:S01]  /*7000*/  FFMA R5, R41.reuse, R42, R5 ;  /* 0x0000002a29057223 */ /* 0x040fe20000000005 */
[----:B------:R-:W-:Y:S01]  /*7010*/  FFMA R6, R41, R45, R6 ;  /* 0x0000002d29067223 */ /* 0x000fe20000000006 */
[C---:B------:R-:W-:Y:S01]  /*7020*/  FMUL R11, R38.reuse, R11 ;  /* 0x0000000b260b7220 */ /* 0x040fe20000400000 */
[--C-:B------:R-:W-:Y:S02]  /*7030*/  HADD2.F32 R43, -RZ, R56.reuse.H0_H0 ;  /* 0x20000038ff2b7230 */ /* 0x100fe40000004100 */
[C---:B------:R-:W-:Y:S01]  /*7040*/  FMUL R8, R38.reuse, R12 ;  /* 0x0000000c26087220 */ /* 0x040fe20000400000 */
[----:B------:R-:W-:Y:S01]  /*7050*/  F2FP.F16.F32.PACK_AB R54, R5, R4 ;  /* 0x000000040536723e */ /* 0x000fe200000000ff */
[C---:B------:R-:W-:Y:S01]  /*7060*/  FFMA R11, R41.reuse, R40, R11 ;  /* 0x00000028290b7223 */ /* 0x040fe2000000000b */
[----:B------:R-:W-:Y:S02]  /*7070*/  HADD2.F32 R40, -RZ, R56.H1_H1 ;  /* 0x30000038ff287230 */ /* 0x000fe40000004100 */
[----:B------:R-:W-:Y:S01]  /*7080*/  FFMA R8, R41, R43, R8 ;  /* 0x0000002b29087223 */ /* 0x000fe20000000008 */
[C---:B------:R-:W-:Y:S01]  /*7090*/  FMUL R9, R38.reuse, R13 ;  /* 0x0000000d26097220 */ /* 0x040fe20000400000 */
[--C-:B------:R-:W-:Y:S01]  /*70a0*/  HADD2.F32 R45, -RZ, R57.reuse.H0_H0 ;  /* 0x20000039ff2d7230 */ /* 0x100fe20000004100 */
[----:B------:R-:W-:Y:S01]  /*70b0*/  F2FP.F16.F32.PACK_AB R55, R11, R6 ;  /* 0x000000060b37723e */ /* 0x000fe200000000ff */
[C---:B------:R-:W-:Y:S01]  /*70c0*/  FMUL R10, R38.reuse, R14 ;  /* 0x0000000e260a7220 */ /* 0x040fe20000400000 */
[----:B------:R-:W-:Y:S02]  /*70d0*/  HADD2.F32 R42, -RZ, R57.H1_H1 ;  /* 0x30000039ff2a7230 */ /* 0x000fe40000004100 */
[C---:B------:R-:W-:Y:S01]  /*70e0*/  FFMA R9, R41.reuse, R40, R9 ;  /* 0x0000002829097223 */ /* 0x040fe20000000009 */
[C---:B------:R-:W-:Y:S01]  /*70f0*/  FMUL R15, R38.reuse, R15 ;  /* 0x0000000f260f7220 */ /* 0x040fe20000400000 */
[----:B------:R1:W-:Y:S01]  /*7100*/  STS.128 [R97], R52 ;  /* 0x0000003461007388 */ /* 0x0003e20000000c00 */
[----:B------:R-:W-:Y:S01]  /*7110*/  FFMA R10, R41, R45, R10 ;  /* 0x0000002d290a7223 */ /* 0x000fe2000000000a */
[--C-:B------:R-:W-:Y:S01]  /*7120*/  HADD2.F32 R40, -RZ, R58.reuse.H0_H0 ;  /* 0x2000003aff287230 */ /* 0x100fe20000004100 */
[----:B------:R-:W-:Y:S01]  /*7130*/  F2FP.F16.F32.PACK_AB R68, R9, R8 ;  /* 0x000000080944723e */ /* 0x000fe200000000ff */
[----:B------:R-:W-:Y:S01]  /*7140*/  FFMA R15, R41, R42, R15 ;  /* 0x0000002a290f7223 */ /* 0x000fe2000000000f */
[C---:B------:R-:W-:Y:S01]  /*7150*/  FMUL R12, R38.reuse, R16 ;  /* 0x00000010260c7220 */ /* 0x040fe20000400000 */
[----:B------:R-:W-:Y:S02]  /*7160*/  HADD2.F32 R42, -RZ, R58.H1_H1 ;  /* 0x3000003aff2a7230 */ /* 0x000fe40000004100 */
[C---:B------:R-:W-:Y:S01]  /*7170*/  FMUL R13, R38.reuse, R17 ;  /* 0x00000011260d7220 */ /* 0x040fe20000400000 */
[--C-:B------:R-:W-:Y:S01]  /*7180*/  HADD2.F32 R43, -RZ, R59.reuse.H0_H0 ;  /* 0x2000003bff2b7230 */ /* 0x100fe20000004100 */
[----:B------:R-:W-:Y:S01]  /*7190*/  F2FP.F16.F32.PACK_AB R69, R15, R10 ;  /* 0x0000000a0f45723e */ /* 0x000fe200000000ff */
[C---:B------:R-:W-:Y:S01]  /*71a0*/  FFMA R12, R41.reuse, R40, R12 ;  /* 0x00000028290c7223 */ /* 0x040fe2000000000c */
[C---:B------:R-:W-:Y:S01]  /*71b0*/  FFMA R13, R41.reuse, R42, R13 ;  /* 0x0000002a290d7223 */ /* 0x040fe2000000000d */
[C---:B------:R-:W-:Y:S01]  /*71c0*/  FMUL R14, R38.reuse, R18 ;  /* 0x00000012260e7220 */ /* 0x040fe20000400000 */
[----:B------:R-:W-:Y:S02]  /*71d0*/  HADD2.F32 R40, -RZ, R59.H1_H1 ;  /* 0x3000003bff287230 */ /* 0x000fe40000004100 */
[C---:B------:R-:W-:Y:S01]  /*71e0*/  FMUL R19, R38.reuse, R19 ;  /* 0x0000001326137220 */ /* 0x040fe20000400000 */
[C---:B------:R-:W-:Y:S01]  /*71f0*/  FMUL R16, R38.reuse, R20 ;  /* 0x0000001426107220 */ /* 0x040fe20000400000 */
[C---:B------:R-:W-:Y:S01]  /*7200*/  FFMA R14, R41.reuse, R43, R14 ;  /* 0x0000002b290e7223 */ /* 0x040fe2000000000e */
[--C-:B------:R-:W-:Y:S02]  /*7210*/  HADD2.F32 R43, -RZ, R64.reuse.H0_H0 ;  /* 0x20000040ff2b7230 */ /* 0x100fe40000004100 */
[C---:B------:R-:W-:Y:S01]  /*7220*/  FFMA R19, R41.reuse, R40, R19 ;  /* 0x0000002829137223 */ /* 0x040fe20000000013 */
[----:B------:R-:W-:Y:S02]  /*7230*/  HADD2.F32 R42, -RZ, R64.H1_H1 ;  /* 0x30000040ff2a7230 */ /* 0x000fe40000004100 */
[C---:B------:R-:W-:Y:S01]  /*7240*/  FMUL R17, R38.reuse, R21 ;  /* 0x0000001526117220 */ /* 0x040fe20000400000 */
[--C-:B------:R-:W-:Y:S02]  /*7250*/  HADD2.F32 R45, -RZ, R65.reuse.H0_H0 ;  /* 0x20000041ff2d7230 */ /* 0x100fe40000004100 */
[C---:B------:R-:W-:Y:S01]  /*7260*/  FMUL R18, R38.reuse, R22 ;  /* 0x0000001626127220 */ /* 0x040fe20000400000 */
[----:B------:R-:W-:Y:S02]  /*7270*/  HADD2.F32 R40, -RZ, R65.H1_H1 ;  /* 0x30000041ff287230 */ /* 0x000fe40000004100 */
[C---:B------:R-:W-:Y:S01]  /*7280*/  FMUL R23, R38.reuse, R23 ;  /* 0x0000001726177220 */ /* 0x040fe20000400000 */
[C---:B------:R-:W-:Y:S01]  /*7290*/  FFMA R16, R41.reuse, R43, R16 ;  /* 0x0000002b29107223 */ /* 0x040fe20000000010 */
[C---:B------:R-:W-:Y:S01]  /*72a0*/  FFMA R17, R41.reuse, R42, R17 ;  /* 0x0000002a29117223 */ /* 0x040fe20000000011 */
[C---:B------:R-:W-:Y:S01]  /*72b0*/  FFMA R18, R41.reuse, R45, R18 ;  /* 0x0000002d29127223 */ /* 0x040fe20000000012 */
[C---:B------:R-:W-:Y:S01]  /*72c0*/  FFMA R23, R41.reuse, R40, R23 ;  /* 0x0000002829177223 */ /* 0x040fe20000000017 */
[--C-:B------:R-:W-:Y:S02]  /*72d0*/  HADD2.F32 R43, -RZ, R66.reuse.H0_H0 ;  /* 0x20000042ff2b7230 */ /* 0x100fe40000004100 */
[C---:B------:R-:W-:Y:S01]  /*72e0*/  FMUL R20, R38.reuse, R24 ;  /* 0x0000001826147220 */ /* 0x040fe20000400000 */
        /* <DEDUP_REMOVED lines=9> */
[----:B------:R-:W-:Y:S01]  /*7380*/  FFMA R27, R41, R42, R27 ;  /* 0x0000002a291b7223 */ /* 0x000fe2000000001b */
[--C-:B------:R-:W-:Y:S02]  /*7390*/  HADD2.F32 R40, -RZ, R72.reuse.H0_H0 ;  /* 0x20000048ff287230 */ /* 0x100fe40000004100 */
[C---:B------:R-:W-:Y:S01]  /*73a0*/  FMUL R24, R38.reuse, R28 ;  /* 0x0000001c26187220 */ /* 0x040fe20000400000 */
[----:B------:R-:W-:Y:S02]  /*73b0*/  HADD2.F32 R42, -RZ, R72.H1_H1 ;  /* 0x30000048ff2a7230 */ /* 0x000fe40000004100 */
[C---:B------:R-:W-:Y:S01]  /*73c0*/  FMUL R25, R38.reuse, R29 ;  /* 0x0000001d26197220 */ /* 0x040fe20000400000 */
[--C-:B------:R-:W-:Y:S02]  /*73d0*/  HADD2.F32 R43, -RZ, R73.reuse.H0_H0 ;  /* 0x20000049ff2b7230 */ /* 0x100fe40000004100 */
[C---:B------:R-:W-:Y:S01]  /*73e0*/  FMUL R26, R38.reuse, R30 ;  /* 0x0000001e261a7220 */ /* 0x040fe20000400000 */
[----:B------:R-:W-:Y:S01]  /*73f0*/  F2FP.F16.F32.PACK_AB R70, R13, R12 ;  /* 0x0000000c0d46723e */ /* 0x000fe200000000ff */
[----:B------:R-:W-:Y:S01]  /*7400*/  FFMA R24, R41, R40, R24 ;  /* 0x0000002829187223 */ /* 0x000fe20000000018 */
[----:B------:R-:W-:Y:S01]  /*7410*/  F2FP.F16.F32.PACK_AB R71, R19, R14 ;  /* 0x0000000e1347723e */ /* 0x000fe200000000ff */
[C---:B------:R-:W-:Y:S01]  /*7420*/  FFMA R25, R41.reuse, R42, R25 ;  /* 0x0000002a29197223 */ /* 0x040fe20000000019 */
[C---:B------:R-:W-:Y:S01]  /*7430*/  FFMA R26, R41.reuse, R43, R26 ;  /* 0x0000002b291a7223 */ /* 0x040fe2000000001a */
[----:B------:R-:W-:Y:S02]  /*7440*/  HADD2.F32 R40, -RZ, R73.H1_H1 ;  /* 0x30000049ff287230 */ /* 0x000fe40000004100 */
[C---:B------:R-:W-:Y:S01]  /*7450*/  FMUL R31, R38.reuse, R31 ;  /* 0x0000001f261f7220 */ /* 0x040fe20000400000 */
[----:B------:R1:W-:Y:S01]  /*7460*/  STS.128 [R96+0x10], R68 ;  /* 0x0000104460007388 */ /* 0x0003e20000000c00 */
[--C-:B------:R-:W-:Y:S02]  /*7470*/  HADD2.F32 R43, -RZ, R74.reuse.H0_H0 ;  /* 0x2000004aff2b7230 */ /* 0x100fe40000004100 */
[C---:B------:R-:W-:Y:S01]  /*7480*/  FMUL R28, R38.reuse, R32 ;  /* 0x00000020261c7220 */ /* 0x040fe20000400000 */
[----:B------:R-:W-:Y:S02]  /*7490*/  HADD2.F32 R42, -RZ, R74.H1_H1 ;  /* 0x3000004aff2a7230 */ /* 0x000fe40000004100 */
[C---:B------:R-:W-:Y:S01]  /*74a0*/  FMUL R29, R38.reuse, R33 ;  /* 0x00000021261d7220 */ /* 0x040fe20000400000 */
[----:B------:R-:W-:Y:S02]  /*74b0*/  HADD2.F32 R45, -RZ, R75.H0_H0 ;  /* 0x2000004bff2d7230 */ /* 0x000fe40000004100 */
[C---:B------:R-:W-:Y:S01]  /*74c0*/  FMUL R30, R38.reuse, R34 ;  /* 0x00000022261e7220 */ /* 0x040fe20000400000 */
[----:B------:R-:W-:Y:S01]  /*74d0*/  FFMA R31, R41, R40, R31 ;  /* 0x00000028291f7223 */ /* 0x000fe2000000001f */
[----:B------:R-:W-:Y:S01]  /*74e0*/  FMUL R35, R38, R35 ;  /* 0x0000002326237220 */ /* 0x000fe20000400000 */
[----:B------:R-:W-:Y:S01]  /*74f0*/  F2FP.F16.F32.PACK_AB R104, R17, R16 ;  /* 0x000000101168723e */ /* 0x000fe200000000ff */
[----:B------:R-:W-:Y:S01]  /*7500*/  FFMA R28, R41, R43, R28 ;  /* 0x0000002b291c7223 */ /* 0x000fe2000000001c */
[----:B------:R-:W-:Y:S01]  /*7510*/  F2FP.F16.F32.PACK_AB R105, R23, R18 ;  /* 0x000000121769723e */ /* 0x000fe200000000ff */
[----:B------:R-:W-:Y:S01]  /*7520*/  FFMA R29, R41, R42, R29 ;  /* 0x0000002a291d7223 */ /* 0x000fe2000000001d */
[----:B------:R-:W-:Y:S01]  /*7530*/  F2FP.F16.F32.PACK_AB R106, R21, R20 ;  /* 0x00000014156a723e */ /* 0x000fe200000000ff */
[----:B------:R-:W-:Y:S01]  /*7540*/  FFMA R30, R41, R45, R30 ;  /* 0x0000002d291e7223 */ /* 0x000fe2000000001e */
[----:B------:R-:W-:Y:S01]  /*7550*/  F2FP.F16.F32.PACK_AB R107, R27, R22 ;  /* 0x000000161b6b723e */ /* 0x000fe200000000ff */
[----:B------:R-:W-:Y:S01]  /*7560*/  FFMA R35, R41, R44, R35 ;  /* 0x0000002c29237223 */ /* 0x000fe20000000023 */
[----:B------:R-:W-:Y:S02]  /*7570*/  F2FP.F16.F32.PACK_AB R108, R25, R24 ;  /* 0x00000018196c723e */ /* 0x000fe400000000ff */
[----:B------:R-:W-:Y:S01]  /*7580*/  F2FP.F16.F32.PACK_AB R109, R31, R26 ;  /* 0x0000001a1f6d723e */ /* 0x000fe200000000ff */
[----:B------:R1:W-:Y:S01]  /*7590*/  STS.128 [R95+0x20], R104 ;  /* 0x000020685f007388 */ /* 0x0003e20000000c00 */
[----:B------:R-:W-:Y:S02]  /*75a0*/  F2FP.F16.F32.PACK_AB R110, R29, R28 ;  /* 0x0000001c1d6e723e */ /* 0x000fe400000000ff */
[----:B------:R-:W-:Y:S05]  /*75b0*/  F2FP.F16.F32.PACK_AB R111, R35, R30 ;  /* 0x0000001e236f723e */ /* 0x000fea00000000ff */
[----:B------:R1:W-:Y:S01]  /*75c0*/  STS.128 [R91+0x30], R108 ;  /* 0x0000306c5b007388 */ /* 0x0003e20000000c00 */
[----:B------:R-:W-:Y:S01]  /*75d0*/  @!PT LDS RZ, [RZ] ;  /* 0x00000000fffff984 */ /* 0x000fe20000000800 */
[----:B------:R-:W-:Y:S01]  /*75e0*/  @!PT LDS RZ, [RZ] ;  /* 0x00000000fffff984 */ /* 0x000fe20000000800 */
[----:B------:R-:W-:Y:S01]  /*75f0*/  @!PT LDS RZ, [RZ] ;  /* 0x00000000fffff984 */ /* 0x000fe20000000800 */
[----:B------:R-:W-:Y:S01]  /*7600*/  @!PT LDS RZ, [RZ] ;  /* 0x00000000fffff984 */ /* 0x000fe20000000800 */
[----:B------:R3:W-:Y:S07]  /*7610*/  MEMBAR.ALL.CTA ;  /* 0x0000000000007992 */ /* 0x0007ee0000008000 */
[----:B---3--:R-:W3:Y:S02]  /*7620*/  FENCE.VIEW.ASYNC.S ;  /* 0x00000000000073c6 */ /* 0x008ee40000000000 */
[----:B---3--:R-:W-:Y:S06]  /*7630*/  BAR.SYNC.DEFER_BLOCKING 0x1, 0x80 ;  /* 0x0042000000007b1d */ /* 0x008fec0000010000 */
[----:B------:R-:W-:Y:S05]  /*7640*/  @P0 BRA `(.L_x_121) ;  /* 0x0000000000380947 */ /* 0x000fea0003800000 */
[----:B------:R-:W-:Y:S01]  /*7650*/  UIADD3 UR4, UPT, UPT, UR43, 0x200, URZ ;  /* 0x000002002b047890 */ /* 0x000fe2000fffe0ff */
[----:B------:R-:W-:Y:S01]  /*7660*/  UMOV UR51, UR36 ;  /* 0x0000002400337c82 */ /* 0x000fe20008000000 */
[----:B------:R-:W-:Y:S02]  /*7670*/  UIADD3 UR9, UPT, UPT, UR49, 0x80, URZ ;  /* 0x0000008031097890 */ /* 0x000fe4000fffe0ff */
[----:B------:R-:W-:Y:S02]  /*7680*/  UIADD3 UR8, UPT, UPT, UR43, 0x1200, URZ ;  /* 0x000012002b087890 */ /* 0x000fe4000fffe0ff */
[----:B------:R-:W-:Y:S01]  /*7690*/  MOV R88, UR4 ;  /* 0x0000000400587c02 */ /* 0x000fe20008000f00 */
[----:B------:R-:W-:Y:S01]  /*76a0*/  UIADD3 UR4, UP0, UPT, UR62, 0x680, URZ ;  /* 0x000006803e047890 */ /* 0x000fe2000ff1e0ff */
[----:B------:R-:W-:Y:S02]  /*76b0*/  UMOV UR10, UR50 ;  /* 0x00000032000a7c82 */ /* 0x000fe40008000000 */
[----:B------:R-:W-:Y:S01]  /*76c0*/  R2UR UR48, R88 ;  /* 0x00000000583072ca */ /* 0x000fe200000e0000 */
[----:B------:R-:W-:Y:S01]  /*76d0*/  UIADD3.X UR5, UPT, UPT, URZ, UR63, URZ, UP0, !UPT ;  /* 0x0000003fff057290 */ /* 0x000fe200087fe4ff */
[----:B------:R-:W-:Y:S11]  /*76e0*/  UMOV UR11, UR36 ;  /* 0x00000024000b7c82 */ /* 0x000ff60008000000 */
[----:B------:R3:W-:Y:S01]  /*76f0*/  UTMASTG.3D [UR48], [UR4] ;  /* 0x00000030040073b5 */ /* 0x0007e20008010000 */
[----:B------:R3:W-:Y:S01]  /*7700*/  UTMASTG.3D [UR8], [UR4] ;  /* 0x00000008040073b5 */ /* 0x0007e20008010000 */
[----:B------:R0:W-:Y:S01]  /*7710*/  UTMACMDFLUSH ;  /* 0x00000000000079b7 */ /* 0x0001e20000000000 */
[----:B---3--:R-:W-:Y:S04]  /*7720*/  DEPBAR.LE SB0, 0x1 ;  /* 0x000080400000791a */ /* 0x008fe80000000000 */
.L_x_121:
[----:B------:R-:W-:Y:S05]  /*7730*/  BSYNC.RECONVERGENT B0 ;  /* 0x0000000000007941 */ /* 0x000fea0003800200 */
.L_x_120:
[----:B------:R-:W-:Y:S01]  /*7740*/  BAR.SYNC.DEFER_BLOCKING 0x1, 0x80 ;  /* 0x0042000000007b1d */ /* 0x000fe20000010000 */
[----:B------:R-:W-:Y:S01]  /*7750*/  ISETP.NE.AND P1, PT, R100, RZ, PT ;  /* 0x000000ff6400720c */ /* 0x000fe20003f25270 */
[----:B------:R-:W-:Y:S01]  /*7760*/  UISETP.NE.AND UP0, UPT, UR47, URZ, UPT ;  /* 0x000000ff2f00728c */ /* 0x000fe2000bf05270 */
[----:B------:R-:W-:Y:S11]  /*7770*/  LEA R3, R46, UR43, 0x3 ;  /* 0x0000002b2e037c11 */ /* 0x000ff6000f8e18ff */
[----:B------:R-:W-:Y:S01]  /*7780*/  @P1 SHF.L.U32 R4, R94, 0x1f, RZ ;  /* 0x0000001f5e041819 */ /* 0x000fe200000006ff */
[----:B------:R-:W-:Y:S06]  /*7790*/  BRA.U !UP0, `(.L_x_122) ;  /* 0x0000000108247547 */ /* 0x000fec000b800000 */
[----:B------:R-:W3:Y:S01]  /*77a0*/  S2R R0, SR_CgaCtaId ;  /* 0x0000000000007919 */ /* 0x000ee20000008800 */
[----:B------:R-:W-:Y:S01]  /*77b0*/  IMAD.U32 R2, RZ, RZ, UR46 ;  /* 0x0000002eff027e24 */ /* 0x000fe2000f8e00ff */
[----:B------:R-:W-:Y:S04]  /*77c0*/  UIADD3 UR4, UPT, UPT, UR46, 0x1, URZ ;  /* 0x000000012e047890 */ /* 0x000fe8000fffe0ff */
[----:B------:R-:W-:Y:S01]  /*77d0*/  @P1 LEA R2, R2, UR43, 0x3 ;  /* 0x0000002b02021c11 */ /* 0x000fe2000f8e18ff */
[----:B------:R-:W-:Y:S04]  /*77e0*/  UISETP.NE.AND UP0, UPT, UR4, 0x4, UPT ;  /* 0x000000040400788c */ /* 0x000fe8000bf05270 */
[----:B------:R-:W-:Y:S01]  /*77f0*/  @P1 VIADD R5, R2, 0xa0 ;  /* 0x000000a002051836 */ /* 0x000fe20000000000 */
[----:B------:R-:W-:Y:S04]  /*7800*/  USEL UR46, UR4, URZ, UP0 ;  /* 0x000000ff042e7287 */ /* 0x000fe80008000000 */
[----:B---3--:R-:W-:Y:S04]  /*7810*/  @P1 PRMT R0, R0, 0x654, R5 ;  /* 0x0000065400001816 */ /* 0x008fe80000000005 */
[----:B------:R3:W-:Y:S04]  /*7820*/  @P1 SYNCS.ARRIVE.TRANS64.RED.A1T0 RZ, [R0+URZ], RZ ;  /* 0x000000ff00ff19a7 */ /* 0x0007e800081004ff */
.L_x_122:
[----:B------:R-:W4:Y:S01]  /*7830*/  @P1 SYNCS.PHASECHK.TRANS64.TRYWAIT P0, [R3+URZ+0x80], R4 ;  /* 0x00008004030015a7 */ /* 0x000f2200080011ff */
[----:B------:R-:W-:Y:S01]  /*7840*/  BSSY B1, `(.L_x_123) ;  /* 0x0000016000017945 */ /* 0x000fe20003800000 */
[----:B----4-:R-:W-:Y:S03]  /*7850*/  @P1 SEL R47, RZ, 0x1, !P0 ;  /* 0x00000001ff2f1807 */ /* 0x010fe60004000000 */
[----:B------:R-:W-:Y:S05]  /*7860*/  @!P1 BRA `(.L_x_124) ;  /* 0x00000000004c9947 */ /* 0x000fea0003800000 */
[----:B------:R-:W-:Y:S01]  /*7870*/  ISETP.NE.AND P0, PT, R47, RZ, PT ;  /* 0x000000ff2f00720c */ /* 0x000fe20003f05270 */
[----:B------:R-:W-:Y:S01]  /*7880*/  BSSY B0, `(.L_x_125) ;  /* 0x000000b000007945 */ /* 0x000fe20003800000 */
[----:B------:R-:W-:Y:S11]  /*7890*/  ISETP.NE.AND P1, PT, R60, RZ, PT ;  /* 0x000000ff3c00720c */ /* 0x000ff60003f25270 */
[----:B------:R-:W-:Y:S02]  /*78a0*/  @!UPT UIADD3 URZ, UPT, UPT, URZ, URZ, URZ ;  /* 0x000000fffffff290 */ /* 0x000fe4000fffe0ff */
[C---:B------:R-:W-:Y:S01]  /*78b0*/  @P1 IMAD R6, R46.reuse, 0x2000, R97 ;  /* 0x000020002e061824 */ /* 0x040fe200078e0261 */
[C---:B------:R-:W-:Y:S01]  /*78c0*/  @P1 LEA R4, R46.reuse, R95, 0xd ;  /* 0x0000005f2e041211 */ /* 0x040fe200078e68ff */
[C---:B------:R-:W-:Y:S02]  /*78d0*/  @P1 IMAD R5, R46.reuse, 0x2000, R96 ;  /* 0x000020002e051824 */ /* 0x040fe400078e0260 */
[----:B------:R-:W-:Y:S01]  /*78e0*/  @P1 IMAD R2, R46, 0x2000, R91 ;  /* 0x000020002e021824 */ /* 0x000fe200078e025b */
[----:B------:R-:W-:Y:S06]  /*78f0*/  @P0 BRA `(.L_x_126) ;  /* 0x00000000000c0947 */ /* 0x000fec0003800000 */
[----:B---3--:R-:W-:Y:S04]  /*7900*/  SHF.L.U32 R0, R94, 0x1f, RZ ;  /* 0x0000001f5e007819 */ /* 0x008fe800000006ff */
[----:B------:R-:W3:Y:S02]  /*7910*/  SYNCS.PHASECHK.TRANS64.TRYWAIT P0, [R3+URZ+0x80], R0 ;  /* 0x00008000030075a7 */ /* 0x000ee400080011ff */
[----:B---3--:R-:W-:Y:S05]  /*7920*/  @!P0 BRA `(.L_x_127) ;  /* 0x00000034005c8947 */ /* 0x008fea0003800000 */
.L_x_126:
[----:B------:R-:W-:Y:S05]  /*7930*/  BSYNC B0 ;  /* 0x0000000000007941 */ /* 0x000fea0003800000 */
.L_x_125:
[----:B------:R-:W-:Y:S02]  /*7940*/  ISETP.NE.AND P0, PT, R60, RZ, PT ;  /* 0x000000ff3c00720c */ /* 0x000fe40003f05270 */
[----:B------:R-:W-:Y:S11]  /*7950*/  IADD3 R46, PT, PT, R46, 0x1, RZ ;  /* 0x000000012e2e7810 */ /* 0x000ff60007ffe0ff */
[----:B------:R4:W1:Y:S04]  /*7960*/  @P0 LDS.128 R48, [R6] ;  /* 0x0000000006300984 */ /* 0x0008680000000c00 */
[----:B------:R4:W1:Y:S04]  /*7970*/  @P0 LDS.128 R56, [R5+0x10] ;  /* 0x0000100005380984 */ /* 0x0008680000000c00 */
[----:B------:R4:W1:Y:S04]  /*7980*/  @P0 LDS.128 R64, [R4+0x20] ;  /* 0x0000200004400984 */ /* 0x0008680000000c00 */
[----:B------:R4:W1:Y:S02]  /*7990*/  @P0 LDS.128 R72, [R2+0x30] ;  /* 0x0000300002480984 */ /* 0x0008640000000c00 */
.L_x_124:
[----:B------:R-:W-:Y:S05]  /*79a0*/  BSYNC B1 ;  /* 0x0000000000017941 */ /* 0x000fea0003800000 */
.L_x_123:
[----:B---3--:R-:W-:Y:S05]  /*79b0*/  VIADD R0, R39, 0x20 ;  /* 0x0000002027007836 */ /* 0x008fea0000000000 */
[----:B------:R-:W-:Y:S04]  /*79c0*/  SHF.R.U32.HI R0, RZ, 0x15, R0 ;  /* 0x00000015ff007819 */ /* 0x000fe80000011600 */
[----:B------:R-:W-:Y:S11]  /*79d0*/  LOP3.LUT P0, RZ, R0, 0x3, R85, 0x48, !PT ;  /* 0x0000000300ff7812 */ /* 0x000ff60007804855 */
[----:B------:R-:W-:Y:S02]  /*79e0*/  @!UPT UIADD3 URZ, UPT, UPT, URZ, URZ, URZ ;  /* 0x000000fffffff290 */ /* 0x000fe4000fffe0ff */
[----:B------:R-:W-:Y:S05]  /*79f0*/  @!P0 BRA `(.L_x_128) ;  /* 0x0000000000408947 */ /* 0x000fea0003800000 */
[----:B------:R-:W3:Y:S01]  /*7a00*/  LDCU.64 UR8, c[0x4][0x70] ;  /* 0x01000e00ff0877ac */ /* 0x000ee20008000a00 */
[----:B------:R-:W-:Y:S01]  /*7a10*/  MOV R3, 0x0 ;  /* 0x0000000000037802 */ /* 0x000fe20000000f00 */
[----:B------:R-:W-:Y:S02]  /*7a20*/  HFMA2 R12, -RZ, RZ, 0, 5.9604644775390625e-08 ;  /* 0x00000001ff0c7431 */ /* 0x000fe400000001ff */
[----:B------:R-:W-:Y:S02]  /*7a30*/  IMAD.MOV.U32 R8, RZ, RZ, 0x192 ;  /* 0x00000192ff087424 */ /* 0x000fe400078e00ff */
[----:B------:R-:W-:Y:S01]  /*7a40*/  IMAD.MOV.U32 R13, RZ, RZ, RZ ;  /* 0x000000ffff0d7224 */ /* 0x000fe200078e00ff */
[----:B------:R-:W5:Y:S01]  /*7a50*/  LDCU.64 UR6, c[0x4][0x78] ;  /* 0x01000f00ff0677ac */ /* 0x000f620008000a00 */
[----:B----4-:R-:W4:Y:S01]  /*7a60*/  LDC.64 R2, c[0x4][R3] ;  /* 0x0100000003027b82 */ /* 0x010f220000000a00 */
        /* <DEDUP_REMOVED lines=9> */
.L_x_128:
[----:B------:R-:W-:Y:S05]  /*7b00*/  WARPSYNC.ALL ;  /* 0x0000000000007948 */ /* 0x000fea0003800000 */
[----:B------:R-:W-:Y:S01]  /*7b10*/  R2UR UR4, R39 ;  /* 0x00000000270472ca */ /* 0x000fe200000e0000 */
[--C-:B-1----:R-:W-:Y:S01]  /*7b20*/  HADD2.F32 R40, -RZ, R48.reuse.H0_H0 ;  /* 0x20000030ff287230 */ /* 0x102fe20000004100 */
[----:B------:R-:W1:Y:S01]  /*7b30*/  S2R R102, SR_CgaCtaId ;  /* 0x0000000000667919 */ /* 0x000e620000008800 */
[----:B------:R-:W-:Y:S01]  /*7b40*/  HADD2.F32 R43, -RZ, R48.H1_H1 ;  /* 0x30000030ff2b7230 */ /* 0x000fe20000004100 */
[----:B------:R-:W-:Y:S01]  /*7b50*/  ISETP.NE.AND P6, PT, R100, RZ, PT ;  /* 0x000000ff6400720c */ /* 0x000fe20003fc5270 */
[----:B------:R-:W-:Y:S01]  /*7b60*/  HADD2.F32 R42, -RZ, R49.H1_H1 ;  /* 0x30000031ff2a7230 */ /* 0x000fe20000004100 */
[----:B------:R-:W-:Y:S01]  /*7b70*/  ISETP.NE.AND P0, PT, R99, RZ, PT ;  /* 0x000000ff6300720c */ /* 0x000fe20003f05270 */
[--C-:B------:R-:W-:Y:S01]  /*7b80*/  HADD2.F32 R44, -RZ, R50.reuse.H1_H1 ;  /* 0x30000032ff2c7230 */ /* 0x100fe20000004100 */
[----:B------:R-:W-:Y:S01]  /*7b90*/  MOV R61, UR46 ;  /* 0x0000002e003d7c02 */ /* 0x000fe20008000f00 */
[----:B------:R-:W-:Y:S01]  /*7ba0*/  HADD2.F32 R45, -RZ, R59.H0_H0 ;  /* 0x2000003bff2d7230 */ /* 0x000fe20000004100 */
[----:B------:R-:W-:Y:S01]  /*7bb0*/  BSSY.RECONVERGENT B0, `(.L_x_129) ;  /* 0x000008c000007945 */ /* 0x000fe20003800200 */
[----:B------:R-:W-:Y:S02]  /*7bc0*/  LEA R62, R46, UR43, 0x3 ;  /* 0x0000002b2e3e7c11 */ /* 0x000fe4000f8e18ff */
[----:B----4-:R-:W3:Y:S04]  /*7bd0*/  LDTM.x32 R4, tmem[UR4+0x20] ;  /* 0x00002004000479ee */ /* 0x010ee800082c0000 */
[----:B------:R-:W-:Y:S02]  /*7be0*/  @P6 LEA R61, R61, UR43, 0x3 ;  /* 0x0000002b3d3d6c11 */ /* 0x000fe4000f8e18ff */
[----:B------:R-:W-:Y:S02]  /*7bf0*/  @P6 SHF.L.U32 R63, R94, 0x1f, RZ ;  /* 0x0000001f5e3f6819 */ /* 0x000fe400000006ff */
[----:B------:R-:W-:Y:S01]  /*7c00*/  @P6 IADD3 R61, PT, PT, R61, 0xa0, RZ ;  /* 0x000000a03d3d6810 */ /* 0x000fe20007ffe0ff */
[C---:B---3--:R-:W-:Y:S01]  /*7c10*/  FMUL R0, R38.reuse, R4 ;  /* 0x0000000426007220 */ /* 0x048fe20000400000 */
[C---:B------:R-:W-:Y:S01]  /*7c20*/  FMUL R2, R38.reuse, R5 ;  /* 0x0000000526027220 */ /* 0x040fe20000400000 */
[C---:B------:R-:W-:Y:S01]  /*7c30*/  FMUL R3, R38.reuse, R6 ;  /* 0x0000000626037220 */ /* 0x040fe20000400000 */
[C---:B------:R-:W-:Y:S01]  /*7c40*/  FMUL R7, R38.reuse, R7 ;  /* 0x0000000726077220 */ /* 0x040fe20000400000 */
[C---:B------:R-:W-:Y:S01]  /*7c50*/  FFMA R0, R41.reuse, R40, R0 ;  /* 0x0000002829007223 */ /* 0x040fe20000000000 */
[----:B------:R-:W-:Y:S02]  /*7c60*/  HADD2.F32 R40, -RZ, R49.H0_H0 ;  /* 0x20000031ff287230 */ /* 0x000fe40000004100 */
[C---:B------:R-:W-:Y:S01]  /*7c70*/  FFMA R2, R41.reuse, R43, R2 ;  /* 0x0000002b29027223 */ /* 0x040fe20000000002 */
[C---:B------:R-:W-:Y:S01]  /*7c80*/  FMUL R4, R38.reuse, R8 ;  /* 0x0000000826047220 */ /* 0x040fe20000400000 */
[--C-:B------:R-:W-:Y:S02]  /*7c90*/  HADD2.F32 R43, -RZ, R51.reuse.H0_H0 ;  /* 0x20000033ff2b7230 */ /* 0x100fe40000004100 */
[----:B------:R-:W-:Y:S01]  /*7ca0*/  FMUL R5, R38, R9 ;  /* 0x0000000926057220 */ /* 0x000fe20000400000 */
[C---:B------:R-:W-:Y:S01]  /*7cb0*/  FFMA R3, R41.reuse, R40, R3 ;  /* 0x0000002829037223 */ /* 0x040fe20000000003 */
[----:B------:R-:W-:Y:S01]  /*7cc0*/  HADD2.F32 R40, -RZ, R50.H0_H0 ;  /* 0x20000032ff287230 */ /* 0x000fe20000004100 */
[----:B------:R-:W-:Y:S01]  /*7cd0*/  F2FP.F16.F32.PACK_AB R52, R2, R0 ;  /* 0x000000000234723e */ /* 0x000fe200000000ff */
[C---:B------:R-:W-:Y:S01]  /*7ce0*/  FFMA R7, R41.reuse, R42, R7 ;  /* 0x0000002a29077223 */ /* 0x040fe20000000007 */
[----:B------:R-:W-:Y:S02]  /*7cf0*/  HADD2.F32 R42, -RZ, R51.H1_H1 ;  /* 0x30000033ff2a7230 */ /* 0x000fe40000004100 */
[C---:B------:R-:W-:Y:S01]  /*7d00*/  FMUL R6, R38.reuse, R10 ;  /* 0x0000000a26067220 */ /* 0x040fe20000400000 */
[C---:B------:R-:W-:Y:S01]  /*7d10*/  FFMA R4, R41.reuse, R40, R4 ;  /* 0x0000002829047223 */ /* 0x040fe20000000004 */
[----:B------:R-:W-:Y:S01]  /*7d20*/  FFMA R5, R41, R44, R5 ;  /* 0x0000002c29057223 */ /* 0x000fe20000000005 */
[----:B------:R-:W-:Y:S01]  /*7d30*/  F2FP.F16.F32.PACK_AB R53, R7, R3 ;  /* 0x000000030735723e */ /* 0x000fe200000000ff */
[----:B------:R-:W-:Y:S01]  /*7d40*/  FFMA R6, R41, R43, R6 ;  /* 0x0000002b29067223 */ /* 0x000fe20000000006 */
[C---:B------:R-:W-:Y:S01]  /*7d50*/  FMUL R11, R38.reuse, R11 ;  /* 0x0000000b260b7220 */ /* 0x040fe20000400000 */
[--C-:B------:R-:W-:Y:S01]  /*7d60*/  HADD2.F32 R40, -RZ, R56.reuse.H0_H0 ;  /* 0x20000038ff287230 */ /* 0x100fe20000004100 */
[----:B------:R-:W-:Y:S01]  /*7d70*/  F2FP.F16.F32.PACK_AB R54, R5, R4 ;  /* 0x000000040536723e */ /* 0x000fe200000000ff */
[C---:B------:R-:W-:Y:S01]  /*7d80*/  FMUL R8, R38.reuse, R12 ;  /* 0x0000000c26087220 */ /* 0x040fe20000400000 */
[C---:B------:R-:W-:Y:S01]  /*7d90*/  FFMA R11, R41.reuse, R42, R11 ;  /* 0x0000002a290b7223 */ /* 0x040fe2000000000b */
[----:B------:R-:W-:Y:S02]  /*7da0*/  HADD2.F32 R42, -RZ, R56.H1_H1 ;  /* 0x30000038ff2a7230 */ /* 0x000fe40000004100 */
[C---:B------:R-:W-:Y:S01]  /*7db0*/  FMUL R9, R38.reuse, R13 ;  /* 0x0000000d26097220 */ /* 0x040fe20000400000 */
[--C-:B------:R-:W-:Y:S02]  /*7dc0*/  HADD2.F32 R43, -RZ, R57.reuse.H0_H0 ;  /* 0x20000039ff2b7230 */ /* 0x100fe40000004100 */
[----:B------:R-:W-:Y:S01]  /*7dd0*/  FFMA R8, R41, R40, R8 ;  /* 0x0000002829087223 */ /* 0x000fe20000000008 */
[----:B------:R-:W-:Y:S01]  /*7de0*/  F2FP.F16.F32.PACK_AB R55, R11, R6 ;  /* 0x000000060b37723e */ /* 0x000fe200000000ff */
[----:B------:R-:W-:Y:S01]  /*7df0*/  FFMA R9, R41, R42, R9 ;  /* 0x0000002a29097223 */ /* 0x000fe20000000009 */
[C---:B------:R-:W-:Y:S01]  /*7e00*/  FMUL R10, R38.reuse, R14 ;  /* 0x0000000e260a7220 */ /* 0x040fe20000400000 */
[----:B------:R-:W-:Y:S02]  /*7e10*/  HADD2.F32 R40, -RZ, R57.H1_H1 ;  /* 0x30000039ff287230 */ /* 0x000fe40000004100 */
[C---:B------:R-:W-:Y:S01]  /*7e20*/  FMUL R15, R38.reuse, R15 ;  /* 0x0000000f260f7220 */ /* 0x040fe20000400000 */
[----:B------:R3:W-:Y:S01]  /*7e30*/  STS.128 [R97+0x2000], R52 ;  /* 0x0020003461007388 */ /* 0x0007e20000000c00 */
[----:B------:R-:W-:Y:S01]  /*7e40*/  F2FP.F16.F32.PACK_AB R68, R9, R8 ;  /* 0x000000080944723e */ /* 0x000fe200000000ff */
[C---:B------:R-:W-:Y:S01]  /*7e50*/  FFMA R10, R41.reuse, R43, R10 ;  /* 0x0000002b290a7223 */ /* 0x040fe2000000000a */
[--C-:B------:R-:W-:Y:S02]  /*7e60*/  HADD2.F32 R43, -RZ, R58.reuse.H0_H0 ;  /* 0x2000003aff2b7230 */ /* 0x100fe40000004100 */
[----:B------:R-:W-:Y:S01]  /*7e70*/  FFMA R15, R41, R40, R15 ;  /* 0x00000028290f7223 */ /* 0x000fe2000000000f */
[C---:B------:R-:W-:Y:S01]  /*7e80*/  FMUL R12, R38.reuse, R16 ;  /* 0x00000010260c7220 */ /* 0x040fe20000400000 */
[----:B------:R-:W-:Y:S02]  /*7e90*/  HADD2.F32 R42, -RZ, R58.H1_H1 ;  /* 0x3000003aff2a7230 */ /* 0x000fe40000004100 */
[C---:B------:R-:W-:Y:S01]  /*7ea0*/  FMUL R13, R38.reuse, R17 ;  /* 0x00000011260d7220 */ /* 0x040fe20000400000 */
[C---:B------:R-:W-:Y:S01]  /*7eb0*/  FMUL R14, R38.reuse, R18 ;  /* 0x00000012260e7220 */ /* 0x040fe20000400000 */
[----:B------:R-:W-:Y:S01]  /*7ec0*/  F2FP.F16.F32.PACK_AB R69, R15, R10 ;  /* 0x0000000a0f45723e */ /* 0x000fe200000000ff */
[C---:B------:R-:W-:Y:S01]  /*7ed0*/  FFMA R12, R41.reuse, R43, R12 ;  /* 0x0000002b290c7223 */ /* 0x040fe2000000000c */
[----:B------:R-:W-:Y:S02]  /*7ee0*/  HADD2.F32 R40, -RZ, R59.H1_H1 ;  /* 0x3000003bff287230 */ /* 0x000fe40000004100 */
[C---:B------:R-:W-:Y:S01]  /*7ef0*/  FFMA R13, R41.reuse, R42, R13 ;  /* 0x0000002a290d7223 */ /* 0x040fe2000000000d */
[C---:B------:R-:W-:Y:S01]  /*7f00*/  FMUL R19, R38.reuse, R19 ;  /* 0x0000001326137220 */ /* 0x040fe20000400000 */
[--C-:B------:R-:W-:Y:S02]  /*7f10*/  HADD2.F32 R43, -RZ, R64.reuse.H0_H0 ;  /* 0x20000040ff2b7230 */ /* 0x100fe40000004100 */
[C---:B------:R-:W-:Y:S01]  /*7f20*/  FMUL R16, R38.reuse, R20 ;  /* 0x0000001426107220 */ /* 0x040fe20000400000 */
[----:B------:R-:W-:Y:S02]  /*7f30*/  HADD2.F32 R42, -RZ, R64.H1_H1 ;  /* 0x30000040ff2a7230 */ /* 0x000fe40000004100 */
[C---:B------:R-:W-:Y:S01]  /*7f40*/  FMUL R17, R38.reuse, R21 ;  /* 0x0000001526117220 */ /* 0x040fe20000400000 */
[C---:B------:R-:W-:Y:S01]  /*7f50*/  FFMA R14, R41.reuse, R45, R14 ;  /* 0x0000002d290e7223 */ /* 0x040fe2000000000e */
[C---:B------:R-:W-:Y:S01]  /*7f60*/  FFMA R19, R41.reuse, R40, R19 ;  /* 0x0000002829137223 */ /* 0x040fe20000000013 */
[--C-:B------:R-:W-:Y:S02]  /*7f70*/  HADD2.F32 R45, -RZ, R65.reuse.H0_H0 ;  /* 0x20000041ff2d7230 */ /* 0x100fe40000004100 */
[C---:B------:R-:W-:Y:S01]  /*7f80*/  FFMA R16, R41.reuse, R43, R16 ;  /* 0x0000002b29107223 */ /* 0x040fe20000000010 */
[C---:B------:R-:W-:Y:S01]  /*7f90*/  FMUL R18, R38.reuse, R22 ;  /* 0x0000001626127220 */ /* 0x040fe20000400000 */
[----:B------:R-:W-:Y:S02]  /*7fa0*/  HADD2.F32 R40, -RZ, R65.H1_H1 ;  /* 0x30000041ff287230 */ /* 0x000fe40000004100 */
[C---:B------:R-:W-:Y:S01]  /*7fb0*/  FFMA R17, R41.reuse, R42, R17 ;  /* 0x0000002a29117223 */ /* 0x040fe20000000011 */
[C---:B------:R-:W-:Y:S01]  /*7fc0*/  FMUL R23, R38.reuse, R23 ;  /* 0x0000001726177220 */ /* 0x040fe20000400000 */
[--C-:B------:R-:W-:Y:S02]  /*7fd0*/  HADD2.F32 R42, -RZ, R66.reuse.H0_H0 ;  /* 0x20000042ff2a7230 */ /* 0x100fe40000004100 */
[C---:B------:R-:W-:Y:S01]  /*7fe0*/  FMUL R20, R38.reuse, R24 ;  /* 0x0000001826147220 */ /* 0x040fe20000400000 */
[C---:B------:R-:W-:Y:S01]  /*7ff0*/  FFMA R18, R41.reuse, R45, R18 ;  /* 0x0000002d29127223 */ /* 0x040fe20000000012 */
        /* <DEDUP_REMOVED lines=11> */
[----:B------:R-:W-:Y:S01]  /*80b0*/  FFMA R27, R41, R42, R27 ;  /* 0x0000002a291b7223 */ /* 0x000fe2000000001b */
        /* <DEDUP_REMOVED lines=17> */
[--C-:B------:R-:W-:Y:S02]  /*81d0*/  HADD2.F32 R45, -RZ, R75.reuse.H0_H0 ;  /* 0x2000004bff2d7230 */ /* 0x100fe40000004100 */
[C---:B------:R-:W-:Y:S01]  /*81e0*/  FMUL R30, R38.reuse, R34 ;  /* 0x00000022261e7220 */ /* 0x040fe20000400000 */
[----:B------:R-:W-:Y:S02]  /*81f0*/  HADD2.F32 R44, -RZ, R75.H1_H1 ;  /* 0x3000004bff2c7230 */ /* 0x000fe40000004100 */
[----:B------:R-:W-:Y:S01]  /*8200*/  FFMA R31, R41, R40, R31 ;  /* 0x00000028291f7223 */ /* 0x000fe2000000001f */
[----:B------:R-:W-:Y:S01]  /*8210*/  FMUL R35, R38, R35 ;  /* 0x0000002326237220 */ /* 0x000fe20000400000 */
[----:B---3--:R-:W-:Y:S01]  /*8220*/  F2FP.F16.F32.PACK_AB R52, R17, R16 ;  /* 0x000000101134723e */ /* 0x008fe200000000ff */
        /* <DEDUP_REMOVED lines=11> */
[----:B------:R-:W-:Y:S02]  /*82e0*/  F2FP.F16.F32.PACK_AB R107, R35, R30 ;  /* 0x0000001e236b723e */ /* 0x000fe400000000ff */
[----:B-1----:R-:W-:Y:S03]  /*82f0*/  @P6 PRMT R61, R102, 0x654, R61 ;  /* 0x00000654663d6816 */ /* 0x002fe6000000003d */
[----:B------:R4:W-:Y:S01]  /*8300*/  STS.128 [R91+0x2030], R104 ;  /* 0x002030685b007388 */ /* 0x0009e20000000c00 */
[----:B------:R-:W-:Y:S01]  /*8310*/  @!PT LDS RZ, [RZ] ;  /* 0x00000000fffff984 */ /* 0x000fe20000000800 */
[----:B------:R-:W-:Y:S01]  /*8320*/  @!PT LDS RZ, [RZ] ;  /* 0x00000000fffff984 */ /* 0x000fe20000000800 */
[----:B------:R-:W-:Y:S01]  /*8330*/  @!PT LDS RZ, [RZ] ;  /* 0x00000000fffff984 */ /* 0x000fe20000000800 */
[----:B------:R-:W-:Y:S01]  /*8340*/  @!PT LDS RZ, [RZ] ;  /* 0x00000000fffff984 */ /* 0x000fe20000000800 */
[----:B------:R1:W-:Y:S07]  /*8350*/  MEMBAR.ALL.CTA ;  /* 0x0000000000007992 */ /* 0x0003ee0000008000 */
[----:B-1----:R-:W1:Y:S02]  /*8360*/  FENCE.VIEW.ASYNC.S ;  /* 0x00000000000073c6 */ /* 0x002e640000000000 */
[----:B-1----:R-:W-:Y:S06]  /*8370*/  BAR.SYNC.DEFER_BLOCKING 0x1, 0x80 ;  /* 0x0042000000007b1d */ /* 0x002fec0000010000 */
[----:B------:R-:W-:Y:S05]  /*8380*/  @P0 BRA `(.L_x_130) ;  /* 0x0000000000380947 */ /* 0x000fea0003800000 */
[----:B------:R-:W-:Y:S02]  /*8390*/  UIADD3 UR4, UP0, UPT, UR62, 0x680, URZ ;  /* 0x000006803e047890 */ /* 0x000fe4000ff1e0ff */
[----:B------:R-:W-:Y:S02]  /*83a0*/  UIADD3 UR13, UPT, UPT, UR49, 0x20, URZ ;  /* 0x00000020310d7890 */ /* 0x000fe4000fffe0ff */
[----:B------:R-:W-:Y:S02]  /*83b0*/  UIADD3 UR12, UPT, UPT, UR43, 0x2200, URZ ;  /* 0x000022002b0c7890 */ /* 0x000fe4000fffe0ff */
[----:B------:R-:W-:Y:S01]  /*83c0*/  UIADD3.X UR5, UPT, UPT, URZ, UR63, URZ, UP0, !UPT ;  /* 0x0000003fff057290 */ /* 0x000fe200087fe4ff */
[----:B------:R-:W-:Y:S01]  /*83d0*/  UMOV UR14, UR50 ;  /* 0x00000032000e7c82 */ /* 0x000fe20008000000 */
[----:B------:R-:W-:Y:S01]  /*83e0*/  UMOV UR15, UR36 ;  /* 0x00000024000f7c82 */ /* 0x000fe20008000000 */
[----:B------:R-:W-:Y:S02]  /*83f0*/  UIADD3 UR9, UPT, UPT, UR49, 0xa0, URZ ;  /* 0x000000a031097890 */ /* 0x000fe4000fffe0ff */
[----:B------:R-:W-:Y:S01]  /*8400*/  UIADD3 UR8, UPT, UPT, UR43, 0x3200, URZ ;  /* 0x000032002b087890 */ /* 0x000fe2000fffe0ff */
[----:B------:R-:W-:Y:S03]  /*8410*/  UMOV UR10, UR50 ;  /* 0x00000032000a7c82 */ /* 0x000fe60008000000 */
[----:B------:R1:W-:Y:S01]  /*8420*/  UTMASTG.3D [UR12], [UR4] ;  /* 0x0000000c040073b5 */ /* 0x0003e20008010000 */
[----:B------:R-:W-:Y:S04]  /*8430*/  UMOV UR11, UR36 ;  /* 0x00000024000b7c82 */ /* 0x000fe80008000000 */
[----:B------:R1:W-:Y:S01]  /*8440*/  UTMASTG.3D [UR8], [UR4] ;  /* 0x00000008040073b5 */ /* 0x0003e20008010000 */
[----:B------:R0:W-:Y:S01]  /*8450*/  UTMACMDFLUSH ;  /* 0x00000000000079b7 */ /* 0x0001e20000000000 */
[----:B-1----:R-:W-:Y:S04]  /*8460*/  DEPBAR.LE SB0, 0x1 ;  /* 0x000080400000791a */ /* 0x002fe80000000000 */
.L_x_130:
[----:B------:R-:W-:Y:S05]  /*8470*/  BSYNC.RECONVERGENT B0 ;  /* 0x0000000000007941 */ /* 0x000fea0003800200 */
.L_x_129:
[----:B------:R-:W-:Y:S01]  /*8480*/  BAR.SYNC.DEFER_BLOCKING 0x1, 0x80 ;  /* 0x0042000000007b1d */ /* 0x000fe20000010000 */
[----:B------:R-:W-:Y:S04]  /*8490*/  UIADD3 UR4, UPT, UPT, UR46, 0x1, URZ ;  /* 0x000000012e047890 */ /* 0x000fe8000fffe0ff */
[----:B------:R-:W-:Y:S04]  /*84a0*/  UISETP.NE.AND UP0, UPT, UR4, 0x4, UPT ;  /* 0x000000040400788c */ /* 0x000fe8000bf05270 */
[----:B------:R-:W-:Y:S01]  /*84b0*/  USEL UR44, UR4, URZ, UP0 ;  /* 0x000000ff042c7287 */ /* 0x000fe20008000000 */
[----:B------:R1:W-:Y:S01]  /*84c0*/  @P6 SYNCS.ARRIVE.TRANS64.RED.A1T0 RZ, [R61+URZ], RZ ;  /* 0x000000ff3dff69a7 */ /* 0x0003e200081004ff */
[----:B------:R-:W-:Y:S01]  /*84d0*/  BSSY B1, `(.L_x_131) ;  /* 0x0000017000017945 */ /* 0x000fe20003800000 */
[----:B------:R-:W3:Y:S02]  /*84e0*/  @P6 SYNCS.PHASECHK.TRANS64.TRYWAIT P0, [R62+URZ+0x80], R63 ;  /* 0x0000803f3e0065a7 */ /* 0x000ee400080011ff */
[----:B---3--:R-:W-:Y:S01]  /*84f0*/  @P6 SEL R47, RZ, 0x1, !P0 ;  /* 0x00000001ff2f6807 */ /* 0x008fe20004000000 */
[----:B-1----:R-:W-:Y:S06]  /*8500*/  @!P6 BRA `(.L_x_132) ;  /* 0x00000000004ce947 */ /* 0x002fec0003800000 */
        /* <DEDUP_REMOVED lines=9> */
[----:B------:R-:W-:Y:S04]  /*85a0*/  SHF.L.U32 R5, R94, 0x1f, RZ ;  /* 0x0000001f5e057819 */ /* 0x000fe800000006ff */
[----:B------:R-:W1:Y:S02]  /*85b0*/  SYNCS.PHASECHK.TRANS64.TRYWAIT P0, [R62+URZ+0x80], R5 ;  /* 0x000080053e0075a7 */ /* 0x000e6400080011ff */
[----:B-1----:R-:W-:Y:S05]  /*85c0*/  @!P0 BRA `(.L_x_135) ;  /* 0x0000002800488947 */ /* 0x002fea0003800000 */
.L_x_134:
[----:B------:R-:W-:Y:S05]  /*85d0*/  BSYNC B0 ;  /* 0x0000000000007941 */ /* 0x000fea0003800000 */
.L_x_133:
[----:B------:R-:W-:Y:S02]  /*85e0*/  ISETP.NE.AND P0, PT, R60, RZ, PT ;  /* 0x000000ff3c00720c */ /* 0x000fe40003f05270 */
[----:B------:R-:W-:Y:S11]  /*85f0*/  IADD3 R46, PT, PT, R46, 0x1, RZ ;  /* 0x000000012e2e7810 */ /* 0x000ff60007ffe0ff */
[----:B------:R3:W1:Y:S04]  /*8600*/  @P0 LDS.128 R48, [R4] ;  /* 0x0000000004300984 */ /* 0x0006680000000c00 */
[----:B------:R3:W1:Y:S04]  /*8610*/  @P0 LDS.128 R56, [R3+0x10] ;  /* 0x0000100003380984 */ /* 0x0006680000000c00 */
[----:B------:R3:W1:Y:S04]  /*8620*/  @P0 LDS.128 R64, [R2+0x20] ;  /* 0x0000200002400984 */ /* 0x0006680000000c00 */
[----:B------:R3:W1:Y:S02]  /*8630*/  @P0 LDS.128 R72, [R0+0x30] ;  /* 0x0000300000480984 */ /* 0x0006640000000c00 */
.L_x_132:
[----:B------:R-:W-:Y:S05]  /*8640*/  BSYNC B1 ;  /* 0x0000000000017941 */ /* 0x000fea0003800000 */
.L_x_131:
[----:B---3--:R-:W-:Y:S05]  /*8650*/  VIADD R0, R39, 0x40 ;  /* 0x0000004027007836 */ /* 0x008fea0000000000 */
[----:B------:R-:W-:Y:S04]  /*8660*/  SHF.R.U32.HI R0, RZ, 0x15, R0 ;  /* 0x00000015ff007819 */ /* 0x000fe80000011600 */
[----:B------:R-:W-:Y:S11]  /*8670*/  LOP3.LUT P0, RZ, R0, 0x3, R85, 0x48, !PT ;  /* 0x0000000300ff7812 */ /* 0x000ff60007804855 */
[----:B------:R-:W-:Y:S02]  /*8680*/  @!UPT UIADD3 URZ, UPT, UPT, URZ, URZ, URZ ;  /* 0x000000fffffff290 */ /* 0x000fe4000fffe0ff */
[----:B------:R-:W-:Y:S05]  /*8690*/  @!P0 BRA `(.L_x_136) ;  /* 0x0000000000408947 */ /* 0x000fea0003800000 */
[----:B------:R-:W1:Y:S01]  /*86a0*/  LDCU.64 UR8, c[0x4][0x70] ;  /* 0x01000e00ff0877ac */ /* 0x000e620008000a00 */
[----:B------:R-:W-:Y:S01]  /*86b0*/  MOV R3, 0x0 ;  /* 0x0000000000037802 */ /* 0x000fe20000000f00 */
[----:B------:R-:W-:Y:S02]  /*86c0*/  HFMA2 R12, -RZ, RZ, 0, 5.9604644775390625e-08 ;  /* 0x00000001ff0c7431 */ /* 0x000fe400000001ff */
[----:B------:R-:W-:Y:S02]  /*86d0*/  IMAD.MOV.U32 R8, RZ, RZ, 0x192 ;  /* 0x00000192ff087424 */ /* 0x000fe400078e00ff */
[----:B------:R-:W-:Y:S01]  /*86e0*/  IMAD.MOV.U32 R13, RZ, RZ, RZ ;  /* 0x000000ffff0d7224 */ /* 0x000fe200078e00ff */
[----:B------:R-:W3:Y:S01]  /*86f0*/  LDCU.64 UR6, c[0x4][0x78] ;  /* 0x01000f00ff0677ac */ /* 0x000ee20008000a00 */
[----:B------:R-:W2:Y:S01]  /*8700*/  LDC.64 R2, c[0x4][R3] ;  /* 0x0100000003027b82 */ /* 0x000ea20000000a00 */
[----:B------:R-:W5:Y:S01]  /*8710*/  LDCU.64 UR4, c[0x4][0x10] ;  /* 0x01000200ff0477ac */ /* 0x000f620008000a00 */
[----:B-1----:R-:W-:Y:S01]  /*8720*/  MOV R5, UR9 ;  /* 0x0000000900057c02 */ /* 0x002fe20008000f00 */
[----:B------:R-:W-:Y:S01]  /*8730*/  IMAD.U32 R4, RZ, RZ, UR8 ;  /* 0x00000008ff047e24 */ /* 0x000fe2000f8e00ff */
[----:B---3--:R-:W-:Y:S01]  /*8740*/  MOV R7, UR7 ;  /* 0x0000000700077c02 */ /* 0x008fe20008000f00 */
[----:B------:R-:W-:Y:S01]  /*8750*/  IMAD.U32 R6, RZ, RZ, UR6 ;  /* 0x00000006ff067e24 */ /* 0x000fe2000f8e00ff */
[----:B-----5:R-:W-:Y:S01]  /*8760*/  MOV R11, UR5 ;  /* 0x00000005000b7c02 */ /* 0x020fe20008000f00 */
[----:B------:R-:W-:Y:S02]  /*8770*/  IMAD.U32 R10, RZ, RZ, UR4 ;  /* 0x00000004ff0a7e24 */ /* 0x000fe4000f8e00ff */
[----:B------:R-:W-:Y:S07]  /*8780*/  LEPC R20, `(.L_x_136) ;  /* 0x000000001014794e */ /* 0x000fee0000000000 */
[----:B--2-4-:R-:W-:Y:S05]  /*8790*/  CALL.ABS.NOINC R2 ;  /* 0x0000000002007343 */ /* 0x014fea0003c00000 */
.L_x_136:
[----:B------:R-:W-:Y:S05]  /*87a0*/  WARPSYNC.ALL ;  /* 0x0000000000007948 */ /* 0x000fea0003800000 */
[----:B------:R-:W-:Y:S01]  /*87b0*/  R2UR UR4, R39 ;  /* 0x00000000270472ca */ /* 0x000fe200000e0000 */
[--C-:B-1----:R-:W-:Y:S01]  /*87c0*/  HADD2.F32 R40, -RZ, R48.reuse.H0_H0 ;  /* 0x20000030ff287230 */ /* 0x102fe20000004100 */
[----:B------:R-:W-:Y:S01]  /*87d0*/  ISETP.NE.AND P6, PT, R100, RZ, PT ;  /* 0x000000ff6400720c */ /* 0x000fe20003fc5270 */
[----:B------:R-:W-:Y:S01]  /*87e0*/  HADD2.F32 R43, -RZ, R48.H1_H1 ;  /* 0x30000030ff2b7230 */ /* 0x000fe20000004100 */
[----:B------:R-:W-:Y:S01]  /*87f0*/  ISETP.NE.AND P0, PT, R99, RZ, PT ;  /* 0x000000ff6300720c */ /* 0x000fe20003f05270 */
[----:B------:R-:W-:Y:S01]  /*8800*/  HADD2.F32 R42, -RZ, R49.H0_H0 ;  /* 0x20000031ff2a7230 */ /* 0x000fe20000004100 */
[----:B------:R-:W-:Y:S01]  /*8810*/  MOV R61, UR44 ;  /* 0x0000002c003d7c02 */ /* 0x000fe20008000f00 */
[--C-:B------:R-:W-:Y:S01]  /*8820*/  HADD2.F32 R45, -RZ, R51.reuse.H0_H0 ;  /* 0x20000033ff2d7230 */ /* 0x100fe20000004100 */
[----:B------:R-:W-:Y:S01]  /*8830*/  BSSY.RECONVERGENT B0, `(.L_x_137) ;  /* 0x000008d000007945 */ /* 0x000fe20003800200 */
[----:B------:R-:W-:Y:S01]  /*8840*/  HADD2.F32 R44, -RZ, R51.H1_H1 ;  /* 0x30000033ff2c7230 */ /* 0x000fe20000004100 */
[----:B------:R-:W-:Y:S03]  /*8850*/  LEA R62, R46, UR43, 0x3 ;  /* 0x0000002b2e3e7c11 */ /* 0x000fe6000f8e18ff */
[----:B------:R-:W1:Y:S02]  /*8860*/  LDTM.x32 R4, tmem[UR4+0x40] ;  /* 0x00004004000479ee */ /* 0x000e6400082c0000 */
[----:B------:R-:W-:Y:S02]  /*8870*/  @P6 LEA R61, R61, UR43, 0x3 ;  /* 0x0000002b3d3d6c11 */ /* 0x000fe4000f8e18ff */
[----:B------:R-:W-:Y:S02]  /*8880*/  @P6 SHF.L.U32 R63, R94, 0x1f, RZ ;  /* 0x0000001f5e3f6819 */ /* 0x000fe400000006ff */
[----:B------:R-:W-:Y:S04]  /*8890*/  @P6 IADD3 R61, PT, PT, R61, 0xa0, RZ ;  /* 0x000000a03d3d6810 */ /* 0x000fe80007ffe0ff */
[----:B------:R-:W-:Y:S01]  /*88a0*/  @P6 PRMT R61, R102, 0x654, R61 ;  /* 0x00000654663d6816 */ /* 0x000fe2000000003d */
[C---:B-1----:R-:W-:Y:S01]  /*88b0*/  FMUL R0, R38.reuse, R4 ;  /* 0x0000000426007220 */ /* 0x042fe20000400000 */
        /* <DEDUP_REMOVED lines=10> */
[----:B----4-:R-:W-:Y:S01]  /*8960*/  F2FP.F16.F32.PACK_AB R68, R2, R0 ;  /* 0x000000000244723e */ /* 0x010fe200000000ff */
[C---:B------:R-:W-:Y:S01]  /*8970*/  FFMA R7, R41.reuse, R40, R7 ;  /* 0x0000002829077223 */ /* 0x040fe20000000007 */
[----:B------:R-:W-:Y:S01]  /*8980*/  FFMA R4, R41, R43, R4 ;  /* 0x0000002b29047223 */ /* 0x000fe20000000004 */
[C---:B------:R-:W-:Y:S01]  /*8990*/  FMUL R5, R38.reuse, R9 ;  /* 0x0000000926057220 */ /* 0x040fe20000400000 */
[C---:B------:R-:W-:Y:S01]  /*89a0*/  FMUL R6, R38.reuse, R10 ;  /* 0x0000000a26067220 */ /* 0x040fe20000400000 */
[C---:B------:R-:W-:Y:S01]  /*89b0*/  FMUL R11, R38.reuse, R11 ;  /* 0x0000000b260b7220 */ /* 0x040fe20000400000 */
[--C-:B------:R-:W-:Y:S01]  /*89c0*/  HADD2.F32 R40, -RZ, R56.reuse.H0_H0 ;  /* 0x20000038ff287230 */ /* 0x100fe20000004100 */
[----:B------:R-:W-:Y:S01]  /*89d0*/  F2FP.F16.F32.PACK_AB R69, R7, R3 ;  /* 0x000000030745723e */ /* 0x000fe200000000ff */
[C---:B------:R-:W-:Y:S01]  /*89e0*/  FFMA R5, R41.reuse, R42, R5 ;  /* 0x0000002a29057223 */ /* 0x040fe20000000005 */
[C---:B------:R-:W-:Y:S01]  /*89f0*/  FFMA R6, R41.reuse, R45, R6 ;  /* 0x0000002d29067223 */ /* 0x040fe20000000006 */
[----:B------:R-:W-:Y:S01]  /*8a00*/  FFMA R11, R41, R44, R11 ;  /* 0x0000002c290b7223 */ /* 0x000fe2000000000b */
[C---:B------:R-:W-:Y:S01]  /*8a10*/  FMUL R8, R38.reuse, R12 ;  /* 0x0000000c26087220 */ /* 0x040fe20000400000 */
[----:B------:R-:W-:Y:S01]  /*8a20*/  HADD2.F32 R42, -RZ, R56.H1_H1 ;  /* 0x30000038ff2a7230 */ /* 0x000fe20000004100 */
[----:B------:R-:W-:Y:S01]  /*8a30*/  F2FP.F16.F32.PACK_AB R70, R5, R4 ;  /* 0x000000040546723e */ /* 0x000fe200000000ff */
[C---:B------:R-:W-:Y:S01]  /*8a40*/  FMUL R9, R38.reuse, R13 ;  /* 0x0000000d26097220 */ /* 0x040fe20000400000 */
[----:B------:R-:W-:Y:S01]  /*8a50*/  F2FP.F16.F32.PACK_AB R71, R11, R6 ;  /* 0x000000060b47723e */ /* 0x000fe200000000ff */
[C---:B------:R-:W-:Y:S01]  /*8a60*/  FFMA R8, R41.reuse, R40, R8 ;  /* 0x0000002829087223 */ /* 0x040fe20000000008 */
[--C-:B------:R-:W-:Y:S02]  /*8a70*/  HADD2.F32 R43, -RZ, R57.reuse.H0_H0 ;  /* 0x20000039ff2b7230 */ /* 0x100fe40000004100 */
[----:B------:R-:W-:Y:S01]  /*8a80*/  FFMA R9, R41, R42, R9 ;  /* 0x0000002a29097223 */ /* 0x000fe20000000009 */
[C---:B------:R-:W-:Y:S01]  /*8a90*/  FMUL R10, R38.reuse, R14 ;  /* 0x0000000e260a7220 */ /* 0x040fe20000400000 */
[----:B------:R1:W-:Y:S01]  /*8aa0*/  STS.128 [R97+0x4000], R68 ;  /* 0x0040004461007388 */ /* 0x0003e20000000c00 */
[----:B------:R-:W-:Y:S02]  /*8ab0*/  HADD2.F32 R40, -RZ, R57.H1_H1 ;  /* 0x30000039ff287230 */ /* 0x000fe40000004100 */
[C---:B------:R-:W-:Y:S01]  /*8ac0*/  FMUL R15, R38.reuse, R15 ;  /* 0x0000000f260f7220 */ /* 0x040fe20000400000 */
[----:B------:R-:W-:Y:S01]  /*8ad0*/  F2FP.F16.F32.PACK_AB R52, R9, R8 ;  /* 0x000000080934723e */ /* 0x000fe200000000ff */
[C---:B------:R-:W-:Y:S01]  /*8ae0*/  FFMA R10, R41.reuse, R43, R10 ;  /* 0x0000002b290a7223 */ /* 0x040fe2000000000a */
[--C-:B------:R-:W-:Y:S02]  /*8af0*/  HADD2.F32 R42, -RZ, R58.reuse.H0_H0 ;  /* 0x2000003aff2a7230 */ /* 0x100fe40000004100 */
        /* <DEDUP_REMOVED lines=60> */
[----:B-1----:R-:W-:Y:S01]  /*8ec0*/  F2FP.F16.F32.PACK_AB R68, R17, R16 ;  /* 0x000000101144723e */ /* 0x002fe200000000ff */
        /* <DEDUP_REMOVED lines=35> */
.L_x_138:
[----:B------:R-:W-:Y:S05]  /*9100*/  BSYNC.RECONVERGENT B0 ;  /* 0x0000000000007941 */ /* 0x000fea0003800200 */
.L_x_137:
[----:B------:R-:W-:Y:S01]  /*9110*/  BAR.SYNC.DEFER_BLOCKING 0x1, 0x80 ;  /* 0x0042000000007b1d */ /* 0x000fe20000010000 */
[----:B------:R-:W-:Y:S04]  /*9120*/  UIADD3 UR4, UPT, UPT, UR44, 0x1, URZ ;  /* 0x000000012c047890 */ /* 0x000fe8000fffe0ff */
[----:B------:R-:W-:Y:S04]  /*9130*/  UISETP.NE.AND UP0, UPT, UR4, 0x4, UPT ;  /* 0x000000040400788c */ /* 0x000fe8000bf05270 */
[----:B------:R-:W-:Y:S01]  /*9140*/  USEL UR46, UR4, URZ, UP0 ;  /* 0x000000ff042e7287 */ /* 0x000fe20008000000 */
[----:B------:R1:W-:Y:S01]  /*9150*/  @P6 SYNCS.ARRIVE.TRANS64.RED.A1T0 RZ, [R61+URZ], RZ ;  /* 0x000000ff3dff69a7 */ /* 0x0003e200081004ff */
[----:B------:R-:W-:Y:S01]  /*9160*/  BSSY B1, `(.L_x_139) ;  /* 0x0000017000017945 */ /* 0x000fe20003800000 */
[----:B------:R-:W4:Y:S02]  /*9170*/  @P6 SYNCS.PHASECHK.TRANS64.TRYWAIT P0, [R62+URZ+0x80], R63 ;  /* 0x0000803f3e0065a7 */ /* 0x000f2400080011ff */
[----:B----4-:R-:W-:Y:S01]  /*9180*/  @P6 SEL R47, RZ, 0x1, !P0 ;  /* 0x00000001ff2f6807 */ /* 0x010fe20004000000 */
        /* <DEDUP_REMOVED lines=13> */
.L_x_142:
[----:B------:R-:W-:Y:S05]  /*9260*/  BSYNC B0 ;  /* 0x0000000000007941 */ /* 0x000fea0003800000 */
.L_x_141:
[----:B------:R-:W-:Y:S11]  /*9270*/  ISETP.NE.AND P0, PT, R60, RZ, PT ;  /* 0x000000ff3c00720c */ /* 0x000ff60003f05270 */
[----:B------:R-:W-:Y:S02]  /*9280*/  @!UPT UIADD3 URZ, UPT, UPT, URZ, URZ, URZ ;  /* 0x000000fffffff290 */ /* 0x000fe4000fffe0ff */
[----:B------:R4:W1:Y:S04]  /*9290*/  @P0 LDS.128 R48, [R3] ;  /* 0x0000000003300984 */ /* 0x0008680000000c00 */
[----:B------:R4:W1:Y:S04]  /*92a0*/  @P0 LDS.128 R56, [R2+0x10] ;  /* 0x0000100002380984 */ /* 0x0008680000000c00 */
[----:B------:R4:W1:Y:S04]  /*92b0*/  @P0 LDS.128 R64, [R0+0x20] ;  /* 0x0000200000400984 */ /* 0x0008680000000c00 */
[----:B------:R4:W1:Y:S02]  /*92c0*/  @P0 LDS.128 R72, [R46+0x30] ;  /* 0x000030002e480984 */ /* 0x0008640000000c00 */
.L_x_140:
[----:B------:R-:W-:Y:S05]  /*92d0*/  BSYNC B1 ;  /* 0x0000000000017941 */ /* 0x000fea0003800000 */
.L_x_139:
[----:B----4-:R-:W-:Y:S05]  /*92e0*/  VIADD R0, R39, 0x60 ;  /* 0x0000006027007836 */ /* 0x010fea0000000000 */
        /* <DEDUP_REMOVED lines=9> */
[----:B------:R-:W4:Y:S01]  /*9380*/  LDCU.64 UR6, c[0x4][0x78] ;  /* 0x01000f00ff0677ac */ /* 0x000f220008000a00 */
[----:B------:R-:W2:Y:S01]  /*9390*/  LDC.64 R2, c[0x4][R3] ;  /* 0x0100000003027b82 */ /* 0x000ea20000000a00 */
[----:B------:R-:W5:Y:S01]  /*93a0*/  LDCU.64 UR4, c[0x4][0x10] ;  /* 0x01000200ff0477ac */ /* 0x000f620008000a00 */
[----:B-1----:R-:W-:Y:S01]  /*93b0*/  MOV R5, UR9 ;  /* 0x0000000900057c02 */ /* 0x002fe20008000f00 */
[----:B------:R-:W-:Y:S01]  /*93c0*/  IMAD.U32 R4, RZ, RZ, UR8 ;  /* 0x00000008ff047e24 */ /* 0x000fe2000f8e00ff */
[----:B----4-:R-:W-:Y:S01]  /*93d0*/  MOV R7, UR7 ;  /* 0x0000000700077c02 */ /* 0x010fe20008000f00 */
[----:B------:R-:W-:Y:S01]  /*93e0*/  IMAD.U32 R6, RZ, RZ, UR6 ;  /* 0x00000006ff067e24 */ /* 0x000fe2000f8e00ff */
[----:B-----5:R-:W-:Y:S01]  /*93f0*/  MOV R11, UR5 ;  /* 0x00000005000b7c02 */ /* 0x020fe20008000f00 */
[----:B------:R-:W-:Y:S02]  /*9400*/  IMAD.U32 R10, RZ, RZ, UR4 ;  /* 0x00000004ff0a7e24 */ /* 0x000fe4000f8e00ff */
[----:B------:R-:W-:Y:S07]  /*9410*/  LEPC R20, `(.L_x_144) ;  /* 0x000000001014794e */ /* 0x000fee0000000000 */
[----:B--23--:R-:W-:Y:S05]  /*9420*/  CALL.ABS.NOINC R2 ;  /* 0x0000000002007343 */ /* 0x00cfea0003c00000 */
.L_x_144:
[----:B------:R-:W-:Y:S01]  /*9430*/  ISETP.NE.AND P0, PT, R99, RZ, PT ;  /* 0x000000ff6300720c */ /* 0x000fe20003f05270 */
[----:B------:R-:W-:Y:S05]  /*9440*/  WARPSYNC.ALL ;  /* 0x0000000000007948 */ /* 0x000fea0003800000 */
[----:B------:R-:W-:Y:S01]  /*9450*/  R2UR UR4, R39 ;  /* 0x00000000270472ca */ /* 0x000fe200000e0000 */
[--C-:B-1----:R-:W-:Y:S01]  /*9460*/  HADD2.F32 R40, -RZ, R48.reuse.H0_H0 ;  /* 0x20000030ff287230 */ /* 0x102fe20000004100 */
[----:B------:R-:W-:Y:S01]  /*9470*/  IADD3 R101, PT, PT, R101, 0x110, RZ ;  /* 0x0000011065657810 */ /* 0x000fe20007ffe0ff */
[----:B------:R-:W-:Y:S01]  /*9480*/  HADD2.F32 R42, -RZ, R48.H1_H1 ;  /* 0x30000030ff2a7230 */ /* 0x000fe20000004100 */
[----:B------:R-:W-:Y:S01]  /*9490*/  BSSY.RECONVERGENT B0, `(.L_x_145) ;  /* 0x000008d000007945 */ /* 0x000fe20003800200 */
[--C-:B------:R-:W-:Y:S01]  /*94a0*/  HADD2.F32 R43, -RZ, R49.reuse.H0_H0 ;  /* 0x20000031ff2b7230 */ /* 0x100fe20000004100 */
[----:B------:R-:W-:Y:S01]  /*94b0*/  LOP3.LUT R101, R101, 0xfefffff8, RZ, 0xc0, !PT ;  /* 0xfefffff865657812 */ /* 0x000fe200078ec0ff */
[----:B------:R-:W-:Y:S02]  /*94c0*/  HADD2.F32 R44, -RZ, R49.H1_H1 ;  /* 0x30000031ff2c7230 */ /* 0x000fe40000004100 */
[--C-:B------:R-:W-:Y:S02]  /*94d0*/  HADD2.F32 R45, -RZ, R50.reuse.H0_H0 ;  /* 0x20000032ff2d7230 */ /* 0x100fe40000004100 */
[----:B------:R-:W-:Y:S02]  /*94e0*/  HADD2.F32 R46, -RZ, R50.H1_H1 ;  /* 0x30000032ff2e7230 */ /* 0x000fe40000004100 */
[----:B------:R-:W1:Y:S01]  /*94f0*/  LDTM.x32 R4, tmem[UR4+0x60] ;  /* 0x00006004000479ee */ /* 0x000e6200082c0000 */
[----:B------:R-:W-:Y:S01]  /*9500*/  NOP ;  /* 0x0000000000007918 */ /* 0x000fe20000000000 */
[----:B-1----:R1:W-:Y:S01]  /*9510*/  SYNCS.ARRIVE.TRANS64.RED.A1T0 RZ, [R101+URZ], RZ ;  /* 0x000000ff65ff79a7 */ /* 0x0023e200081004ff */
[--C-:B------:R-:W-:Y:S02]  /*9520*/  HADD2.F32 R47, -RZ, R51.reuse.H0_H0 ;  /* 0x20000033ff2f7230 */ /* 0x100fe40000004100 */
[----:B------:R-:W-:Y:S02]  /*9530*/  HADD2.F32 R48, -RZ, R51.H1_H1 ;  /* 0x30000033ff307230 */ /* 0x000fe40000004100 */
[--C-:B------:R-:W-:Y:S02]  /*9540*/  HADD2.F32 R49, -RZ, R56.reuse.H0_H0 ;  /* 0x20000038ff317230 */ /* 0x100fe40000004100 */
[----:B------:R-:W-:Y:S02]  /*9550*/  HADD2.F32 R51, -RZ, R56.H1_H1 ;  /* 0x30000038ff337230 */ /* 0x000fe40000004100 */
[--C-:B------:R-:W-:Y:S02]  /*9560*/  HADD2.F32 R50, -RZ, R57.reuse.H0_H0 ;  /* 0x20000039ff327230 */ /* 0x100fe40000004100 */
[----:B---3--:R-:W-:Y:S02]  /*9570*/  HADD2.F32 R52, -RZ, R57.H1_H1 ;  /* 0x30000039ff347230 */ /* 0x008fe40000004100 */
[--C-:B------:R-:W-:Y:S02]  /*9580*/  HADD2.F32 R53, -RZ, R58.reuse.H0_H0 ;  /* 0x2000003aff357230 */ /* 0x100fe40000004100 */
[----:B------:R-:W-:Y:S02]  /*9590*/  HADD2.F32 R54, -RZ, R58.H1_H1 ;  /* 0x3000003aff367230 */ /* 0x000fe40000004100 */
[--C-:B------:R-:W-:Y:S02]  /*95a0*/  HADD2.F32 R55, -RZ, R59.reuse.H0_H0 ;  /* 0x2000003bff377230 */ /* 0x100fe40000004100 */
[----:B------:R-:W-:Y:S02]  /*95b0*/  HADD2.F32 R56, -RZ, R59.H1_H1 ;  /* 0x3000003bff387230 */ /* 0x000fe40000004100 */
[--C-:B------:R-:W-:Y:S02]  /*95c0*/  HADD2.F32 R57, -RZ, R64.reuse.H0_H0 ;  /* 0x20000040ff397230 */ /* 0x100fe40000004100 */
[C---:B------:R-:W-:Y:S01]  /*95d0*/  FMUL R4, R38.reuse, R4 ;  /* 0x0000000426047220 */ /* 0x040fe20000400000 */
[C---:B------:R-:W-:Y:S01]  /*95e0*/  FMUL R5, R38.reuse, R5 ;  /* 0x0000000526057220 */ /* 0x040fe20000400000 */
[C---:B------:R-:W-:Y:S01]  /*95f0*/  FMUL R6, R38.reuse, R6 ;  /* 0x0000000626067220 */ /* 0x040fe20000400000 */
[C---:B------:R-:W-:Y:S01]  /*9600*/  FMUL R7, R38.reuse, R7 ;  /* 0x0000000726077220 */ /* 0x040fe20000400000 */
[C---:B------:R-:W-:Y:S01]  /*9610*/  FFMA R4, R41.reuse, R40, R4 ;  /* 0x0000002829047223 */ /* 0x040fe20000000004 */
[C---:B------:R-:W-:Y:S01]  /*9620*/  FFMA R5, R41.reuse, R42, R5 ;  /* 0x0000002a29057223 */ /* 0x040fe20000000005 */
[C---:B------:R-:W-:Y:S01]  /*9630*/  FFMA R6, R41.reuse, R43, R6 ;  /* 0x0000002b29067223 */ /* 0x040fe20000000006 */
[----:B------:R-:W-:Y:S01]  /*9640*/  FFMA R7, R41, R44, R7 ;  /* 0x0000002c29077223 */ /* 0x000fe20000000007 */
[C---:B------:R-:W-:Y:S01]  /*9650*/  FMUL R8, R38.reuse, R8 ;  /* 0x0000000826087220 */ /* 0x040fe20000400000 */
[C---:B------:R-:W-:Y:S01]  /*9660*/  FMUL R9, R38.reuse, R9 ;  /* 0x0000000926097220 */ /* 0x040fe20000400000 */
[----:B------:R-:W-:Y:S01]  /*9670*/  F2FP.F16.F32.PACK_AB R104, R5, R4 ;  /* 0x000000040568723e */ /* 0x000fe200000000ff */
[C---:B------:R-:W-:Y:S01]  /*9680*/  FMUL R10, R38.reuse, R10 ;  /* 0x0000000a260a7220 */ /* 0x040fe20000400000 */
[----:B------:R-:W-:Y:S01]  /*9690*/  F2FP.F16.F32.PACK_AB R105, R7, R6 ;  /* 0x000000060769723e */ /* 0x000fe200000000ff */
[C---:B------:R-:W-:Y:S01]  /*96a0*/  FFMA R8, R41.reuse, R45, R8 ;  /* 0x0000002d29087223 */ /* 0x040fe20000000008 */
[C---:B------:R-:W-:Y:S01]  /*96b0*/  FFMA R9, R41.reuse, R46, R9 ;  /* 0x0000002e29097223 */ /* 0x040fe20000000009 */
[----:B------:R-:W-:Y:S01]  /*96c0*/  FFMA R10, R41, R47, R10 ;  /* 0x0000002f290a7223 */ /* 0x000fe2000000000a */
[C---:B------:R-:W-:Y:S01]  /*96d0*/  FMUL R11, R38.reuse, R11 ;  /* 0x0000000b260b7220 */ /* 0x040fe20000400000 */
[C---:B------:R-:W-:Y:S01]  /*96e0*/  FMUL R0, R38.reuse, R12 ;  /* 0x0000000c26007220 */ /* 0x040fe20000400000 */
[C---:B------:R-:W-:Y:S01]  /*96f0*/  FMUL R2, R38.reuse, R13 ;  /* 0x0000000d26027220 */ /* 0x040fe20000400000 */
[----:B------:R-:W-:Y:S01]  /*9700*/  F2FP.F16.F32.PACK_AB R106, R9, R8 ;  /* 0x00000008096a723e */ /* 0x000fe200000000ff */
[C---:B------:R-:W-:Y:S01]  /*9710*/  FFMA R11, R41.reuse, R48, R11 ;  /* 0x00000030290b7223 */ /* 0x040fe2000000000b */
[C---:B------:R-:W-:Y:S01]  /*9720*/  FFMA R0, R41.reuse, R49, R0 ;  /* 0x0000003129007223 */ /* 0x040fe20000000000 */
[C---:B------:R-:W-:Y:S01]  /*9730*/  FFMA R2, R41.reuse, R51, R2 ;  /* 0x0000003329027223 */ /* 0x040fe20000000002 */
[C---:B------:R-:W-:Y:S01]  /*9740*/  FMUL R3, R38.reuse, R14 ;  /* 0x0000000e26037220 */ /* 0x040fe20000400000 */
[C---:B------:R-:W-:Y:S01]  /*9750*/  FMUL R15, R38.reuse, R15 ;  /* 0x0000000f260f7220 */ /* 0x040fe20000400000 */
[C---:B------:R-:W-:Y:S01]  /*9760*/  FMUL R12, R38.reuse, R16 ;  /* 0x00000010260c7220 */ /* 0x040fe20000400000 */
[C---:B------:R-:W-:Y:S01]  /*9770*/  FMUL R13, R38.reuse, R17 ;  /* 0x00000011260d7220 */ /* 0x040fe20000400000 */
[C---:B------:R-:W-:Y:S01]  /*9780*/  FFMA R3, R41.reuse, R50, R3 ;  /* 0x0000003229037223 */ /* 0x040fe20000000003 */
[C---:B------:R-:W-:Y:S01]  /*9790*/  FMUL R14, R38.reuse, R18 ;  /* 0x00000012260e7220 */ /* 0x040fe20000400000 */
[----:B------:R-:W-:Y:S01]  /*97a0*/  FFMA R15, R41, R52, R15 ;  /* 0x00000034290f7223 */ /* 0x000fe2000000000f */
[C---:B------:R-:W-:Y:S01]  /*97b0*/  FMUL R19, R38.reuse, R19 ;  /* 0x0000001326137220 */ /* 0x040fe20000400000 */
[----:B------:R-:W-:Y:S01]  /*97c0*/  F2FP.F16.F32.PACK_AB R107, R11, R10 ;  /* 0x0000000a0b6b723e */ /* 0x000fe200000000ff */
[C---:B------:R-:W-:Y:S01]  /*97d0*/  FFMA R12, R41.reuse, R53, R12 ;  /* 0x00000035290c7223 */ /* 0x040fe2000000000c */
[----:B------:R-:W-:Y:S02]  /*97e0*/  HADD2.F32 R58, -RZ, R64.H1_H1 ;  /* 0x30000040ff3a7230 */ /* 0x000fe40000004100 */
[C---:B------:R-:W-:Y:S01]  /*97f0*/  FMUL R16, R38.reuse, R20 ;  /* 0x0000001426107220 */ /* 0x040fe20000400000 */
[C---:B------:R-:W-:Y:S01]  /*9800*/  FFMA R13, R41.reuse, R54, R13 ;  /* 0x00000036290d7223 */ /* 0x040fe2000000000d */
[----:B------:R1:W-:Y:S01]  /*9810*/  STS.128 [R97+0x6000], R104 ;  /* 0x0060006861007388 */ /* 0x0003e20000000c00 */
[--C-:B------:R-:W-:Y:S02]  /*9820*/  HADD2.F32 R59, -RZ, R65.reuse.H0_H0 ;  /* 0x20000041ff3b7230 */ /* 0x100fe40000004100 */
[C---:B------:R-:W-:Y:S01]  /*9830*/  FMUL R17, R38.reuse, R21 ;  /* 0x0000001526117220 */ /* 0x040fe20000400000 */
[C---:B------:R-:W-:Y:S01]  /*9840*/  FFMA R14, R41.reuse, R55, R14 ;  /* 0x00000037290e7223 */ /* 0x040fe2000000000e */
[----:B------:R-:W-:Y:S02]  /*9850*/  HADD2.F32 R60, -RZ, R65.H1_H1 ;  /* 0x30000041ff3c7230 */ /* 0x000fe40000004100 */
[C---:B------:R-:W-:Y:S01]  /*9860*/  FMUL R18, R38.reuse, R22 ;  /* 0x0000001626127220 */ /* 0x040fe20000400000 */
[C---:B------:R-:W-:Y:S01]  /*9870*/  FFMA R19, R41.reuse, R56, R19 ;  /* 0x0000003829137223 */ /* 0x040fe20000000013 */
        /* <DEDUP_REMOVED lines=13> */
[----:B------:R-:W-:Y:S01]  /*9950*/  FMUL R27, R38, R27 ;  /* 0x0000001b261b7220 */ /* 0x000fe20000400000 */
[----:B------:R-:W-:Y:S01]  /*9960*/  F2FP.F16.F32.PACK_AB R108, R2, R0 ;  /* 0x00000000026c723e */ /* 0x000fe200000000ff */
[----:B------:R-:W-:Y:S01]  /*9970*/  FFMA R20, R41, R61, R20 ;  /* 0x0000003d29147223 */ /* 0x000fe20000000014 */
[----:B------:R-:W-:Y:S01]  /*9980*/  F2FP.F16.F32.PACK_AB R109, R15, R3 ;  /* 0x000000030f6d723e */ /* 0x000fe200000000ff */
[----:B------:R-:W-:Y:S01]  /*9990*/  HADD2.F32 R66, -RZ, R72.H1_H1 ;  /* 0x30000048ff427230 */ /* 0x000fe20000004100 */
[----:B------:R-:W-:Y:S01]  /*99a0*/  F2FP.F16.F32.PACK_AB R110, R13, R12 ;  /* 0x0000000c0d6e723e */ /* 0x000fe200000000ff */
[C---:B------:R-:W-:Y:S01]  /*99b0*/  FMUL R24, R38.reuse, R28 ;  /* 0x0000001c26187220 */ /* 0x040fe20000400000 */
[----:B------:R-:W-:Y:S01]  /*99c0*/  F2FP.F16.F32.PACK_AB R111, R19, R14 ;  /* 0x0000000e136f723e */ /* 0x000fe200000000ff */
[C---:B------:R-:W-:Y:S01]  /*99d0*/  FFMA R21, R41.reuse, R62, R21 ;  /* 0x0000003e29157223 */ /* 0x040fe20000000015 */
[--C-:B------:R-:W-:Y:S02]  /*99e0*/  HADD2.F32 R67, -RZ, R73.reuse.H0_H0 ;  /* 0x20000049ff437230 */ /* 0x100fe40000004100 */
[C---:B------:R-:W-:Y:S01]  /*99f0*/  FMUL R25, R38.reuse, R29 ;  /* 0x0000001d26197220 */ /* 0x040fe20000400000 */
[C---:B------:R-:W-:Y:S01]  /*9a00*/  FFMA R22, R41.reuse, R63, R22 ;  /* 0x0000003f29167223 */ /* 0x040fe20000000016 */
[----:B------:R1:W-:Y:S01]  /*9a10*/  STS.128 [R96+0x6010], R108 ;  /* 0x0060106c60007388 */ /* 0x0003e20000000c00 */
        /* <DEDUP_REMOVED lines=51> */
[----:B---3--:R-:W-:Y:S04]  /*9d50*/  DEPBAR.LE SB0, 0x1 ;  /* 0x000080400000791a */ /* 0x008fe80000000000 */
.L_x_146:
[----:B------:R-:W-:Y:S05]  /*9d60*/  BSYNC.RECONVERGENT B0 ;  /* 0x0000000000007941 */ /* 0x000fea0003800200 */
.L_x_145:
[----:B------:R-:W-:Y:S01]  /*9d70*/  BAR.SYNC.DEFER_BLOCKING 0x1, 0x80 ;  /* 0x0042000000007b1d */ /* 0x000fe20000010000 */
[----:B------:R-:W-:Y:S01]  /*9d80*/  UISETP.NE.AND UP0, UPT, UR47, -0x4, UPT ;  /* 0xfffffffc2f00788c */ /* 0x000fe2000bf05270 */
[----:B------:R-:W-:Y:S08]  /*9d90*/  IADD3 R0, PT, PT, R36, 0x1, RZ ;  /* 0x0000000124007810 */ /* 0x000ff00007ffe0ff */
[----:B------:R-:W-:Y:S05]  /*9da0*/  BRA.U !UP0, `(.L_x_147) ;  /* 0x0000000108247547 */ /* 0x000fea000b800000 */
[----:B------:R-:W-:Y:S01]  /*9db0*/  ISETP.NE.AND P0, PT, R100, RZ, PT ;  /* 0x000000ff6400720c */ /* 0x000fe20003f05270 */
[----:B------:R-:W-:Y:S01]  /*9dc0*/  IMAD.U32 R2, RZ, RZ, UR46 ;  /* 0x0000002eff027e24 */ /* 0x000fe2000f8e00ff */
[----:B------:R-:W-:Y:S04]  /*9dd0*/  UIADD3 UR4, UPT, UPT, UR46, 0x1, URZ ;  /* 0x000000012e047890 */ /* 0x000fe8000fffe0ff */
[----:B------:R-:W-:Y:S04]  /*9de0*/  UISETP.NE.AND UP0, UPT, UR4, 0x4, UPT ;  /* 0x000000040400788c */ /* 0x000fe8000bf05270 */
[----:B------:R-:W-:Y:S03]  /*9df0*/  USEL UR46, UR4, URZ, UP0 ;  /* 0x000000ff042e7287 */ /* 0x000fe60008000000 */
[----:B------:R-:W-:Y:S05]  /*9e00*/  @P0 LEA R2, R2, UR43, 0x3 ;  /* 0x0000002b02020c11 */ /* 0x000fea000f8e18ff */
[----:B------:R-:W-:Y:S05]  /*9e10*/  @P0 VIADD R3, R2, 0xa0 ;  /* 0x000000a002030836 */ /* 0x000fea0000000000 */
[----:B------:R-:W-:Y:S04]  /*9e20*/  @P0 PRMT R3, R102, 0x654, R3 ;  /* 0x0000065466030816 */ /* 0x000fe80000000003 */
[----:B------:R3:W-:Y:S03]  /*9e30*/  @P0 SYNCS.ARRIVE.TRANS64.RED.A1T0 RZ, [R3+URZ], RZ ;  /* 0x000000ff03ff09a7 */ /* 0x0007e600081004ff */
.L_x_147:
[----:B------:R-:W-:Y:S01]  /*9e40*/  R2UR UR5, R86 ;  /* 0x00000000560572ca */ /* 0x000fe200000e0000 */
[----:B------:R-:W-:Y:S01]  /*9e50*/  UISETP.NE.AND UP0, UPT, UR61, URZ, UPT ;  /* 0x000000ff3d00728c */ /* 0x000fe2000bf05270 */
[----:B------:R-:W-:Y:S01]  /*9e60*/  R2UR UR4, R87 ;  /* 0x00000000570472ca */ /* 0x000fe200000e0000 */
[----:B------:R-:W-:Y:S01]  /*9e70*/  UIADD3 UR47, UPT, UPT, UR47, 0x4, URZ ;  /* 0x000000042f2f7890 */ /* 0x000fe2000fffe0ff */
[----:B------:R-:W-:Y:S01]  /*9e80*/  ISETP.NE.AND P0, PT, R90, 0x2, PT ;  /* 0x000000025a00780c */ /* 0x000fe20003f05270 */
[----:B------:R-:W-:Y:S01]  /*9e90*/  UMOV UR36, UR60 ;  /* 0x0000003c00247c82 */ /* 0x000fe20008000000 */
[----:B------:R-:W-:Y:S02]  /*9ea0*/  ISETP.NE.AND P1, PT, R0, 0x4, PT ;  /* 0x000000040000780c */ /* 0x000fe40003f25270 */
[----:B---3--:R-:W-:Y:S02]  /*9eb0*/  SEL R3, RZ, 0x1, P0 ;  /* 0x00000001ff037807 */ /* 0x008fe40000000000 */
[----:B------:R-:W-:Y:S02]  /*9ec0*/  SEL R2, RZ, 0x1, P1 ;  /* 0x00000001ff027807 */ /* 0x000fe40000800000 */
[----:B------:R-:W-:Y:S01]  /*9ed0*/  LOP3.LUT R92, R92, R3, RZ, 0x3c, !PT ;  /* 0x000000035c5c7212 */ /* 0x000fe200078e3cff */
[----:B------:R-:W-:Y:S01]  /*9ee0*/  UIADD3 UR32, UPT, UPT, UR37, UR5, URZ ;  /* 0x0000000525207290 */ /* 0x000fe2000fffe0ff */
[----:B------:R-:W-:Y:S01]  /*9ef0*/  LOP3.LUT R93, R93, R2, RZ, 0x3c, !PT ;  /* 0x000000025d5d7212 */ /* 0x000fe200078e3cff */
[----:B------:R-:W-:Y:S01]  /*9f00*/  UIADD3 UR20, UPT, UPT, UR38, UR4, URZ ;  /* 0x0000000426147290 */ /* 0x000fe2000fffe0ff */
[----:B------:R-:W-:Y:S02]  /*9f10*/  SEL R90, R90, RZ, P0 ;  /* 0x000000ff5a5a7207 */ /* 0x000fe40000000000 */
[----:B------:R-:W-:Y:S01]  /*9f20*/  SEL R36, R0, RZ, P1 ;  /* 0x000000ff00247207 */ /* 0x000fe20000800000 */
[----:B------:R-:W-:Y:S08]  /*9f30*/  BRA.U UP0, `(.L_x_148) ;  /* 0xffffffbd00c07547 */ /* 0x000ff0000b83ffff */
[----:B------:R-:W3:Y:S01]  /*9f40*/  LDCU.64 UR4, c[0x0][0x888] ;  /* 0x00011100ff0477ac */ /* 0x000ee20008000a00 */
[----:B------:R-:W4:Y:S01]  /*9f50*/  LDCU.64 UR6, c[0x0][0x890] ;  /* 0x00011200ff0677ac */ /* 0x000f220008000a00 */
[----:B---3--:R-:W-:Y:S02]  /*9f60*/  ISETP.NE.U32.AND P2, PT, RZ, UR4, PT ;  /* 0x00000004ff007c0c */ /* 0x008fe4000bf45070 */
[----:B----4-:R-:W-:Y:S02]  /*9f70*/  ISETP.NE.U32.AND P1, PT, RZ, UR6, PT ;  /* 0x00000006ff007c0c */ /* 0x010fe4000bf25070 */
[----:B------:R-:W-:Y:S02]  /*9f80*/  ISETP.NE.AND.EX P2, PT, RZ, UR5, PT, P2 ;  /* 0x00000005ff007c0c */ /* 0x000fe4000bf45320 */
[----:B------:R-:W-:-:S13]  /*9f90*/  ISETP.NE.AND.EX P0, PT, RZ, UR7, PT, P1 ;  /* 0x00000007ff007c0c */ /* 0x000fda000bf05310 */
[----:B------:R-:W-:Y:S05]  /*9fa0*/  @P2 BRA P0, `(.L_x_149) ;  /* 0x00000000003c2947 */ /* 0x000fea0000000000 */
[----:B------:R-:W-:-:S13]  /*9fb0*/  ISETP.NE.AND.EX P1, PT, RZ, UR7, PT, P1 ;  /* 0x00000007ff007c0c */ /* 0x000fda000bf25310 */
[----:B------:R-:W-:Y:S05]  /*9fc0*/  @P1 BRA `(.L_x_150) ;  /* 0x00000000000c1947 */ /* 0x000fea0003800000 */
[----:B------:R-:W-:-:S13]  /*9fd0*/  FSETP.NEU.AND P0, PT, R41, RZ, PT ;  /* 0x000000ff2900720b */ /* 0x000fda0003f0d000 */
[----:B------:R-:W-:Y:S05]  /*9fe0*/  @!P0 EXIT ;  /* 0x000000000000894d */ /* 0x000fea0003800000 */
[----:B------:R-:W-:Y:S05]  /*9ff0*/  BRA `(.L_x_149) ;  /* 0x0000000000287947 */ /* 0x000fea0003800000 */
.L_x_150:
[----:B------:R-:W-:Y:S01]  /*a000*/  ISETP.NE.AND P0, PT, R89, RZ, PT ;  /* 0x000000ff5900720c */ /* 0x000fe20003f05270 */
[----:B------:R-:W-:-:S12]  /*a010*/  BSSY.RECONVERGENT B0, `(.L_x_149) ;  /* 0x0000008000007945 */ /* 0x000fd80003800200 */
[----:B------:R-:W-:Y:S05]  /*a020*/  @P0 BRA `(.L_x_151) ;  /* 0x0000000000100947 */ /* 0x000fea0003800000 */
[----:B------:R-:W-:-:S04]  /*a030*/  ISETP.NE.U32.AND P0, PT, RZ, UR4, PT ;  /* 0x00000004ff007c0c */ /* 0x000fc8000bf05070 */
[----:B------:R-:W-:-:S13]  /*a040*/  ISETP.NE.AND.EX P0, PT, RZ, UR5, PT, P0 ;  /* 0x00000005ff007c0c */ /* 0x000fda000bf05300 */
[----:B------:R-:W-:Y:S05]  /*a050*/  @!P0 EXIT ;  /* 0x000000000000894d */ /* 0x000fea0003800000 */
[----:B------:R-:W-:Y:S05]  /*a060*/  BRA `(.L_x_152) ;  /* 0x0000000000087947 */ /* 0x000fea0003800000 */
.L_x_151:
[----:B------:R-:W-:-:S13]  /*a070*/  FSETP.NEU.AND P0, PT, R41, RZ, PT ;  /* 0x000000ff2900720b */ /* 0x000fda0003f0d000 */
[----:B------:R-:W-:Y:S05]  /*a080*/  @!P0 EXIT ;  /* 0x000000000000894d */ /* 0x000fea0003800000 */
.L_x_152:
[----:B------:R-:W-:Y:S05]  /*a090*/  BSYNC.RECONVERGENT B0 ;  /* 0x0000000000007941 */ /* 0x000fea0003800200 */
.L_x_149:
[----:B------:R-:W3:Y:S01]  /*a0a0*/  S2UR UR7, SR_CgaCtaId ;  /* 0x00000000000779c3 */ /* 0x000ee20000008800 */
[----:B------:R-:W-:Y:S01]  /*a0b0*/  ULEA UR6, UR46, UR43, 0x3 ;  /* 0x0000002b2e067291 */ /* 0x000fe2000f8e18ff */
[----:B------:R-:W-:-:S04]  /*a0c0*/  DEPBAR.LE SB0, 0x0 ;  /* 0x000080000000791a */ /* 0x000fc80000000000 */
[----:B------:R-:W-:-:S04]  /*a0d0*/  UIADD3 UR6, UPT, UPT, UR6, 0xa0, URZ ;  /* 0x000000a006067890 */ /* 0x000fc8000fffe0ff */
[----:B---3--:R-:W-:-:S09]  /*a0e0*/  UPRMT UR6, UR7, 0x654, UR6 ;  /* 0x0000065407067896 */ /* 0x008fd20008000006 */
[----:B------:R-:W-:Y:S01]  /*a0f0*/  SYNCS.ARRIVE.TRANS64.RED.A1T0 RZ, [UR6], RZ ;  /* 0x000000ffffff79a7 */ /* 0x000fe20008100406 */
[----:B------:R-:W-:Y:S05]  /*a100*/  EXIT ;  /* 0x000000000000794d */ /* 0x000fea0003800000 */
.L_x_24:
[----:B-1----:R1:W2:Y:S02]  /*a110*/  SYNCS.PHASECHK.TRANS64.TRYWAIT P0, [R0+URZ+0x140], R3 ;  /* 0x00014003000075a7 */ /* 0x0022a400080011ff */
[----:B--2---:R-:W-:Y:S05]  /*a120*/  @!P0 NANOSLEEP.SYNCS 0x989680 ;  /* 0x009896800000895d */ /* 0x004fea0003900000 */
[----:B------:R-:W2:Y:S02]  /*a130*/  @!P0 SYNCS.PHASECHK.TRANS64 P0, [R0+URZ+0x140], R3 ;  /* 0x00014003000085a7 */ /* 0x000ea400080010ff */
[----:B--2---:R-:W-:Y:S05]  /*a140*/  @!P0 BRA `(.L_x_24) ;  /* 0xfffffffc00f08947 */ /* 0x004fea000383ffff */
[----:B------:R-:W-:Y:S05]  /*a150*/  BRA `(.L_x_153) ;  /* 0xffffff7800a47947 */ /* 0x000fea000383ffff */
.L_x_27:
[----:B-1----:R-:W-:-:S07]  /*a160*/  MOV R0, UR33 ;  /* 0x0000002100007c02 */ /* 0x002fce0008000f00 */
.L_x_154:
[----:B-1----:R1:W2:Y:S02]  /*a170*/  SYNCS.PHASECHK.TRANS64.TRYWAIT P0, [R0+URZ+0x40], R3 ;  /* 0x00004003000075a7 */ /* 0x0022a400080011ff */
[----:B--2---:R-:W-:Y:S05]  /*a180*/  @!P0 NANOSLEEP.SYNCS 0x989680 ;  /* 0x009896800000895d */ /* 0x004fea0003900000 */
[----:B------:R-:W2:Y:S02]  /*a190*/  @!P0 SYNCS.PHASECHK.TRANS64 P0, [R0+URZ+0x40], R3 ;  /* 0x00004003000085a7 */ /* 0x000ea400080010ff */
[----:B--2---:R-:W-:Y:S05]  /*a1a0*/  @!P0 BRA `(.L_x_154) ;  /* 0xfffffffc00f08947 */ /* 0x004fea000383ffff */
[----:B------:R-:W-:Y:S05]  /*a1b0*/  BRA `(.L_x_26) ;  /* 0xffffff7800f47947 */ /* 0x000fea000383ffff */
.L_x_34:
[----:B-1----:R-:W-:-:S07]  /*a1c0*/  MOV R0, UR17 ;  /* 0x0000001100007c02 */ /* 0x002fce0008000f00 */
.L_x_155:
[----:B-1----:R1:W2:Y:S02]  /*a1d0*/  SYNCS.PHASECHK.TRANS64.TRYWAIT P0, [R0+URZ+0x40], R3 ;  /* 0x00004003000075a7 */ /* 0x0022a400080011ff */
[----:B--2---:R-:W-:Y:S05]  /*a1e0*/  @!P0 NANOSLEEP.SYNCS 0x989680 ;  /* 0x009896800000895d */ /* 0x004fea0003900000 */
[----:B------:R-:W2:Y:S02]  /*a1f0*/  @!P0 SYNCS.PHASECHK.TRANS64 P0, [R0+URZ+0x40], R3 ;  /* 0x00004003000085a7 */ /* 0x000ea400080010ff */
[----:B--2---:R-:W-:Y:S05]  /*a200*/  @!P0 BRA `(.L_x_155) ;  /* 0xfffffffc00f08947 */ /* 0x004fea000383ffff */
[----:B------:R-:W-:Y:S05]  /*a210*/  BRA `(.L_x_33) ;  /* 0xffffff7c00b87947 */ /* 0x000fea000383ffff */
.L_x_39:
[----:B-1----:R1:W2:Y:S02]  /*a220*/  SYNCS.PHASECHK.TRANS64.TRYWAIT P0, [R3+URZ+0xd0], R0 ;  /* 0x0000d000030075a7 */ /* 0x0022a400080011ff */
[----:B--2---:R-:W-:Y:S05]  /*a230*/  @!P0 NANOSLEEP.SYNCS 0x989680 ;  /* 0x009896800000895d */ /* 0x004fea0003900000 */
[----:B------:R-:W2:Y:S02]  /*a240*/  @!P0 SYNCS.PHASECHK.TRANS64 P0, [R3+URZ+0xd0], R0 ;  /* 0x0000d000030085a7 */ /* 0x000ea400080010ff */
[----:B--2---:R-:W-:Y:S05]  /*a250*/  @!P0 BRA `(.L_x_39) ;  /* 0xfffffffc00f08947 */ /* 0x004fea000383ffff */
[----:B------:R-:W-:Y:S05]  /*a260*/  BRA `(.L_x_156) ;  /* 0xffffff80005c7947 */ /* 0x000fea000383ffff */
.L_x_43:
[----:B-1----:R-:W-:-:S07]  /*a270*/  MOV R0, UR4 ;  /* 0x0000000400007c02 */ /* 0x002fce0008000f00 */
.L_x_157:
[----:B-1----:R1:W2:Y:S02]  /*a280*/  SYNCS.PHASECHK.TRANS64.TRYWAIT P0, [R0+URZ], R3 ;  /* 0x00000003000075a7 */ /* 0x0022a400080011ff */
[----:B--2---:R-:W-:Y:S05]  /*a290*/  @!P0 NANOSLEEP.SYNCS 0x989680 ;  /* 0x009896800000895d */ /* 0x004fea0003900000 */
[----:B------:R-:W2:Y:S02]  /*a2a0*/  @!P0 SYNCS.PHASECHK.TRANS64 P0, [R0+URZ], R3 ;  /* 0x00000003000085a7 */ /* 0x000ea400080010ff */
[----:B--2---:R-:W-:Y:S05]  /*a2b0*/  @!P0 BRA `(.L_x_157) ;  /* 0xfffffffc00f08947 */ /* 0x004fea000383ffff */
[----:B------:R-:W-:Y:S05]  /*a2c0*/  BRA `(.L_x_158) ;  /* 0xffffff8800087947 */ /* 0x000fea000383ffff */
.L_x_44:
[----:B------:R-:W-:-:S07]  /*a2d0*/  MOV R0, UR5 ;  /* 0x0000000500007c02 */ /* 0x000fce0008000f00 */
.L_x_159:
[----:B-1----:R1:W2:Y:S02]  /*a2e0*/  SYNCS.PHASECHK.TRANS64.TRYWAIT P0, [R0+URZ], R3 ;  /* 0x00000003000075a7 */ /* 0x0022a400080011ff */
[----:B--2---:R-:W-:Y:S05]  /*a2f0*/  @!P0 NANOSLEEP.SYNCS 0x989680 ;  /* 0x009896800000895d */ /* 0x004fea0003900000 */
[----:B------:R-:W2:Y:S02]  /*a300*/  @!P0 SYNCS.PHASECHK.TRANS64 P0, [R0+URZ], R3 ;  /* 0x00000003000085a7 */ /* 0x000ea400080010ff */
[----:B--2---:R-:W-:Y:S05]  /*a310*/  @!P0 BRA `(.L_x_159) ;  /* 0xfffffffc00f08947 */ /* 0x004fea000383ffff */
[----:B------:R-:W-:Y:S05]  /*a320*/  BRA `(.L_x_160) ;  /* 0xffffff8800147947 */ /* 0x000fea000383ffff */
.L_x_45:
[----:B------:R-:W-:-:S07]  /*a330*/  MOV R0, UR5 ;  /* 0x0000000500007c02 */ /* 0x000fce0008000f00 */
.L_x_161:
[----:B-1----:R1:W2:Y:S02]  /*a340*/  SYNCS.PHASECHK.TRANS64.TRYWAIT P0, [R0+URZ], R3 ;  /* 0x00000003000075a7 */ /* 0x0022a400080011ff */
[----:B--2---:R-:W-:Y:S05]  /*a350*/  @!P0 NANOSLEEP.SYNCS 0x989680 ;  /* 0x009896800000895d */ /* 0x004fea0003900000 */
[----:B------:R-:W2:Y:S02]  /*a360*/  @!P0 SYNCS.PHASECHK.TRANS64 P0, [R0+URZ], R3 ;  /* 0x00000003000085a7 */ /* 0x000ea400080010ff */
[----:B--2---:R-:W-:Y:S05]  /*a370*/  @!P0 BRA `(.L_x_161) ;  /* 0xfffffffc00f08947 */ /* 0x004fea000383ffff */
[----:B------:R-:W-:Y:S05]  /*a380*/  BRA `(.L_x_162) ;  /* 0xffffff8800207947 */ /* 0x000fea000383ffff */
.L_x_46:
[----:B------:R-:W-:-:S07]  /*a390*/  MOV R0, UR5 ;  /* 0x0000000500007c02 */ /* 0x000fce0008000f00 */
.L_x_163:
[----:B-1----:R1:W2:Y:S02]  /*a3a0*/  SYNCS.PHASECHK.TRANS64.TRYWAIT P0, [R0+URZ], R3 ;  /* 0x00000003000075a7 */ /* 0x0022a400080011ff */
[----:B--2---:R-:W-:Y:S05]  /*a3b0*/  @!P0 NANOSLEEP.SYNCS 0x989680 ;  /* 0x009896800000895d */ /* 0x004fea0003900000 */
[----:B------:R-:W2:Y:S02]  /*a3c0*/  @!P0 SYNCS.PHASECHK.TRANS64 P0, [R0+URZ], R3 ;  /* 0x00000003000085a7 */ /* 0x000ea400080010ff */
[----:B--2---:R-:W-:Y:S05]  /*a3d0*/  @!P0 BRA `(.L_x_163) ;  /* 0xfffffffc00f08947 */ /* 0x004fea000383ffff */
[----:B------:R-:W-:Y:S05]  /*a3e0*/  BRA `(.L_x_164) ;  /* 0xffffff88002c7947 */ /* 0x000fea000383ffff */
.L_x_47:
[----:B------:R-:W-:-:S07]  /*a3f0*/  MOV R0, UR5 ;  /* 0x0000000500007c02 */ /* 0x000fce0008000f00 */
.L_x_165:
[----:B-1----:R1:W2:Y:S02]  /*a400*/  SYNCS.PHASECHK.TRANS64.TRYWAIT P0, [R0+URZ], R3 ;  /* 0x00000003000075a7 */ /* 0x0022a400080011ff */
[----:B--2---:R-:W-:Y:S05]  /*a410*/  @!P0 NANOSLEEP.SYNCS 0x989680 ;  /* 0x009896800000895d */ /* 0x004fea0003900000 */
[----:B------:R-:W2:Y:S02]  /*a420*/  @!P0 SYNCS.PHASECHK.TRANS64 P0, [R0+URZ], R3 ;  /* 0x00000003000085a7 */ /* 0x000ea400080010ff */
[----:B--2---:R-:W-:Y:S05]  /*a430*/  @!P0 BRA `(.L_x_165) ;  /* 0xfffffffc00f08947 */ /* 0x004fea000383ffff */
[----:B------:R-:W-:Y:S05]  /*a440*/  BRA `(.L_x_166) ;  /* 0xffffff8800387947 */ /* 0x000fea000383ffff */
.L_x_48:
[----:B------:R-:W-:-:S07]  /*a450*/  MOV R0, UR5 ;  /* 0x0000000500007c02 */ /* 0x000fce0008000f00 */
.L_x_167:
[----:B-1----:R1:W2:Y:S02]  /*a460*/  SYNCS.PHASECHK.TRANS64.TRYWAIT P0, [R0+URZ], R3 ;  /* 0x00000003000075a7 */ /* 0x0022a400080011ff */
[----:B--2---:R-:W-:Y:S05]  /*a470*/  @!P0 NANOSLEEP.SYNCS 0x989680 ;  /* 0x009896800000895d */ /* 0x004fea0003900000 */
[----:B------:R-:W2:Y:S02]  /*a480*/  @!P0 SYNCS.PHASECHK.TRANS64 P0, [R0+URZ], R3 ;  /* 0x00000003000085a7 */ /* 0x000ea400080010ff */
[----:B--2---:R-:W-:Y:S05]  /*a490*/  @!P0 BRA `(.L_x_167) ;  /* 0xfffffffc00f08947 */ /* 0x004fea000383ffff */
[----:B------:R-:W-:Y:S05]  /*a4a0*/  BRA `(.L_x_168) ;  /* 0xffffff8800447947 */ /* 0x000fea000383ffff */
.L_x_49:
[----:B------:R-:W-:-:S07]  /*a4b0*/  MOV R0, UR5 ;  /* 0x0000000500007c02 */ /* 0x000fce0008000f00 */
.L_x_169:
[----:B-1----:R1:W2:Y:S02]  /*a4c0*/  SYNCS.PHASECHK.TRANS64.TRYWAIT P0, [R0+URZ], R3 ;  /* 0x00000003000075a7 */ /* 0x0022a400080011ff */
[----:B--2---:R-:W-:Y:S05]  /*a4d0*/  @!P0 NANOSLEEP.SYNCS 0x989680 ;  /* 0x009896800000895d */ /* 0x004fea0003900000 */
[----:B------:R-:W2:Y:S02]  /*a4e0*/  @!P0 SYNCS.PHASECHK.TRANS64 P0, [R0+URZ], R3 ;  /* 0x00000003000085a7 */ /* 0x000ea400080010ff */
[----:B--2---:R-:W-:Y:S05]  /*a4f0*/  @!P0 BRA `(.L_x_169) ;  /* 0xfffffffc00f08947 */ /* 0x004fea000383ffff */
[----:B------:R-:W-:Y:S05]  /*a500*/  BRA `(.L_x_170) ;  /* 0xffffff8800507947 */ /* 0x000fea000383ffff */
.L_x_52:
[----:B--2---:R2:W3:Y:S02]  /*a510*/  SYNCS.PHASECHK.TRANS64.TRYWAIT P0, [R2+URZ+0x130], R5 ;  /* 0x00013005020075a7 */ /* 0x0044e400080011ff */
[----:B---3--:R-:W-:Y:S05]  /*a520*/  @!P0 NANOSLEEP.SYNCS 0x989680 ;  /* 0x009896800000895d */ /* 0x008fea0003900000 */
[----:B------:R-:W3:Y:S02]  /*a530*/  @!P0 SYNCS.PHASECHK.TRANS64 P0, [R2+URZ+0x130], R5 ;  /* 0x00013005020085a7 */ /* 0x000ee400080010ff */
[----:B---3--:R-:W-:Y:S05]  /*a540*/  @!P0 BRA `(.L_x_52) ;  /* 0xfffffffc00f08947 */ /* 0x008fea000383ffff */
[----:B------:R-:W-:Y:S05]  /*a550*/  BRA `(.L_x_171) ;  /* 0xffffff8800b47947 */ /* 0x000fea000383ffff */
.L_x_53:
[----:B------:R-:W-:-:S07]  /*a560*/  MOV R2, UR4 ;  /* 0x0000000400027c02 */ /* 0x000fce0008000f00 */
.L_x_172:
[----:B--2---:R2:W3:Y:S02]  /*a570*/  SYNCS.PHASECHK.TRANS64.TRYWAIT P0, [R2+URZ+0xe0], R5 ;  /* 0x0000e005020075a7 */ /* 0x0044e400080011ff */
[----:B---3--:R-:W-:Y:S05]  /*a580*/  @!P0 NANOSLEEP.SYNCS 0x989680 ;  /* 0x009896800000895d */ /* 0x008fea0003900000 */
[----:B------:R-:W3:Y:S02]  /*a590*/  @!P0 SYNCS.PHASECHK.TRANS64 P0, [R2+URZ+0xe0], R5 ;  /* 0x0000e005020085a7 */ /* 0x000ee400080010ff */
[----:B---3--:R-:W-:Y:S05]  /*a5a0*/  @!P0 BRA `(.L_x_172) ;  /* 0xfffffffc00f08947 */ /* 0x008fea000383ffff */
[----:B------:R-:W-:Y:S05]  /*a5b0*/  BRA `(.L_x_173) ;  /* 0xffffff8800c47947 */ /* 0x000fea000383ffff */
.L_x_54:
[----:B--2---:R2:W3:Y:S02]  /*a5c0*/  SYNCS.PHASECHK.TRANS64.TRYWAIT P1, [R2+URZ+0xd0], R5 ;  /* 0x0000d005020075a7 */ /* 0x0044e400080211ff */
[----:B---3--:R-:W-:Y:S05]  /*a5d0*/  @!P1 NANOSLEEP.SYNCS 0x989680 ;  /* 0x009896800000995d */ /* 0x008fea0003900000 */
[----:B------:R-:W3:Y:S02]  /*a5e0*/  @!P1 SYNCS.PHASECHK.TRANS64 P1, [R2+URZ+0xd0], R5 ;  /* 0x0000d005020095a7 */ /* 0x000ee400080210ff */
[----:B---3--:R-:W-:Y:S05]  /*a5f0*/  @!P1 BRA `(.L_x_54) ;  /* 0xfffffffc00f09947 */ /* 0x008fea000383ffff */
[----:B------:R-:W-:Y:S05]  /*a600*/  BRA `(.L_x_174) ;  /* 0xffffff8800f47947 */ /* 0x000fea000383ffff */
.L_x_57:
[----:B------:R-:W-:-:S07]  /*a610*/  MOV R0, UR4 ;  /* 0x0000000400007c02 */ /* 0x000fce0008000f00 */
.L_x_175:
[----:B--2---:R2:W3:Y:S02]  /*a620*/  SYNCS.PHASECHK.TRANS64.TRYWAIT P0, [R0+URZ+0xe0], R3 ;  /* 0x0000e003000075a7 */ /* 0x0044e400080011ff */
[----:B---3--:R-:W-:Y:S05]  /*a630*/  @!P0 NANOSLEEP.SYNCS 0x989680 ;  /* 0x009896800000895d */ /* 0x008fea0003900000 */
[----:B------:R-:W3:Y:S02]  /*a640*/  @!P0 SYNCS.PHASECHK.TRANS64 P0, [R0+URZ+0xe0], R3 ;  /* 0x0000e003000085a7 */ /* 0x000ee400080010ff */
[----:B---3--:R-:W-:Y:S05]  /*a650*/  @!P0 BRA `(.L_x_175) ;  /* 0xfffffffc00f08947 */ /* 0x008fea000383ffff */
[----:B------:R-:W-:Y:S05]  /*a660*/  BRA `(.L_x_56) ;  /* 0xffffff8c00487947 */ /* 0x000fea000383ffff */
.L_x_66:
[----:B--2---:R-:W-:-:S04]  /*a670*/  MOV R0, UR5 ;  /* 0x0000000500007c02 */ /* 0x004fc80008000f00 */
[----:B------:R2:W3:Y:S03]  /*a680*/  SYNCS.PHASECHK.TRANS64.TRYWAIT P0, [R0+URZ+0x8], R7 ;  /* 0x00000807000075a7 */ /* 0x0004e600080011ff */
[----:B---3--:R-:W-:Y:S05]  /*a690*/  @!P0 NANOSLEEP.SYNCS 0x989680 ;  /* 0x009896800000895d */ /* 0x008fea0003900000 */
[----:B------:R-:W3:Y:S02]  /*a6a0*/  @!P0 SYNCS.PHASECHK.TRANS64 P0, [R0+URZ+0x8], R7 ;  /* 0x00000807000085a7 */ /* 0x000ee400080010ff */
[----:B---3--:R-:W-:Y:S05]  /*a6b0*/  @!P0 BRA `(.L_x_66) ;  /* 0xfffffffc00ec8947 */ /* 0x008fea000383ffff */
[----:B------:R-:W-:Y:S05]  /*a6c0*/  BRA `(.L_x_65) ;  /* 0xffffff9000007947 */ /* 0x000fea000383ffff */
.L_x_68:
[----:B------:R-:W-:Y:S01]  /*a6d0*/  BSSY B0, `(.L_x_176) ;  /* 0x0000006000007945 */ /* 0x000fe20003800000 */
[----:B------:R-:W-:-:S07]  /*a6e0*/  MOV R15, 0xffffffff ;  /* 0xffffffff000f7802 */ /* 0x000fce0000000f00 */
[----:B-12--5:R-:W-:Y:S05]  /*a6f0*/  WARPSYNC.COLLECTIVE R15, `(.L_x_177) ;  /* 0x000000000f0c7348 */ /* 0x026fea0003c00000 */
[----:B------:R-:W-:Y:S02]  /*a700*/  ELECT P6, UR79, PT ;  /* 0x00000000004f782f */ /* 0x000fe400038c0000 */
[----:B------:R-:W-:Y:S01]  /*a710*/  MOV R14, UR79 ;  /* 0x0000004f000e7c02 */ /* 0x000fe20008000f00 */
[----:B-12--5:R-:W-:Y:S10]  /*a720*/  ENDCOLLECTIVE ;  /* 0x000000000000791b */ /* 0x026ff40003800000 */
.L_x_177:
[----:B------:R-:W-:Y:S05]  /*a730*/  BSYNC B0 ;  /* 0x0000000000007941 */ /* 0x000fea0003800000 */
.L_x_176:
[----:B------:R-:W-:Y:S01]  /*a740*/  PLOP3.LUT P0, PT, P6, PT, PT, 0x80, 0x8 ;  /* 0x000000000008781c */ /* 0x000fe2000370f070 */
[----:B------:R-:W-:-:S12]  /*a750*/  BRA `(.L_x_178) ;  /* 0xffffff90002c7947 */ /* 0x000fd8000383ffff */
.L_x_70:
[----:B--2---:R-:W-:-:S04]  /*a760*/  MOV R0, UR5 ;  /* 0x0000000500007c02 */ /* 0x004fc80008000f00 */
[----:B------:R2:W3:Y:S03]  /*a770*/  SYNCS.PHASECHK.TRANS64.TRYWAIT P0, [R0+URZ+0x8], R5 ;  /* 0x00000805000075a7 */ /* 0x0004e600080011ff */
[----:B---3--:R-:W-:Y:S05]  /*a780*/  @!P0 NANOSLEEP.SYNCS 0x989680 ;  /* 0x009896800000895d */ /* 0x008fea0003900000 */
[----:B------:R-:W3:Y:S02]  /*a790*/  @!P0 SYNCS.PHASECHK.TRANS64 P0, [R0+URZ+0x8], R5 ;  /* 0x00000805000085a7 */ /* 0x000ee400080010ff */
[----:B---3--:R-:W-:Y:S05]  /*a7a0*/  @!P0 BRA `(.L_x_70) ;  /* 0xfffffffc00ec8947 */ /* 0x008fea000383ffff */
[----:B------:R-:W-:Y:S05]  /*a7b0*/  BRA `(.L_x_69) ;  /* 0xffffff9000307947 */ /* 0x000fea000383ffff */
.L_x_71:
[----:B-1----:R1:W2:Y:S02]  /*a7c0*/  SYNCS.PHASECHK.TRANS64.TRYWAIT P0, [R0+URZ+0xd0], R5 ;  /* 0x0000d005000075a7 */ /* 0x0022a400080011ff */
[----:B--2---:R-:W-:Y:S05]  /*a7d0*/  @!P0 NANOSLEEP.SYNCS 0x989680 ;  /* 0x009896800000895d */ /* 0x004fea0003900000 */
[----:B------:R-:W2:Y:S02]  /*a7e0*/  @!P0 SYNCS.PHASECHK.TRANS64 P0, [R0+URZ+0xd0], R5 ;  /* 0x0000d005000085a7 */ /* 0x000ea400080010ff */
[----:B--2---:R-:W-:Y:S05]  /*a7f0*/  @!P0 BRA `(.L_x_71) ;  /* 0xfffffffc00f08947 */ /* 0x004fea000383ffff */
[----:B------:R-:W-:Y:S05]  /*a800*/  BRA `(.L_x_179) ;  /* 0xffffff94001c7947 */ /* 0x000fea000383ffff */
.L_x_73:
[----:B------:R-:W-:-:S07]  /*a810*/  MOV R0, UR31 ;  /* 0x0000001f00007c02 */ /* 0x000fce0008000f00 */
.L_x_180:
[----:B-1----:R1:W2:Y:S02]  /*a820*/  SYNCS.PHASECHK.TRANS64.TRYWAIT P0, [R0+URZ+0x110], R5 ;  /* 0x00011005000075a7 */ /* 0x0022a400080011ff */
[----:B--2---:R-:W-:Y:S05]  /*a830*/  @!P0 NANOSLEEP.SYNCS 0x989680 ;  /* 0x009896800000895d */ /* 0x004fea0003900000 */
[----:B------:R-:W2:Y:S02]  /*a840*/  @!P0 SYNCS.PHASECHK.TRANS64 P0, [R0+URZ+0x110], R5 ;  /* 0x00011005000085a7 */ /* 0x000ea400080010ff */
[----:B--2---:R-:W-:Y:S05]  /*a850*/  @!P0 BRA `(.L_x_180) ;  /* 0xfffffffc00f08947 */ /* 0x004fea000383ffff */
[----:B------:R-:W-:Y:S05]  /*a860*/  BRA `(.L_x_181) ;  /* 0xffffff9400687947 */ /* 0x000fea000383ffff */
.L_x_76:
[----:B------:R-:W-:Y:S07]  /*a870*/  MOV R0, UR5 ;  /* 0x0000000500007c02 */ /* 0x000fee0008000f00 */
.L_x_182:
[----:B-1----:R1:W2:Y:S02]  /*a880*/  SYNCS.PHASECHK.TRANS64.TRYWAIT P0, [R0+URZ], R5 ;  /* 0x00000005000075a7 */ /* 0x0022a400080011ff */
[----:B--2---:R-:W-:Y:S05]  /*a890*/  @!P0 NANOSLEEP.SYNCS 0x989680 ;  /* 0x009896800000895d */ /* 0x004fea0003900000 */
[----:B------:R-:W2:Y:S02]  /*a8a0*/  @!P0 SYNCS.PHASECHK.TRANS64 P0, [R0+URZ], R5 ;  /* 0x00000005000085a7 */ /* 0x000ea400080010ff */
[----:B--2---:R-:W-:Y:S05]  /*a8b0*/  @!P0 BRA `(.L_x_182) ;  /* 0xfffffffc00f08947 */ /* 0x004fea000383ffff */
[----:B------:R-:W-:Y:S05]  /*a8c0*/  BRA `(.L_x_75) ;  /* 0xffffff94007c7947 */ /* 0x000fea000383ffff */
.L_x_80:
[----:B-1----:R-:W-:-:S07]  /*a8d0*/  MOV R0, UR4 ;  /* 0x0000000400007c02 */ /* 0x002fce0008000f00 */
.L_x_183:
[----:B-1----:R1:W2:Y:S02]  /*a8e0*/  SYNCS.PHASECHK.TRANS64.TRYWAIT P0, [R0+URZ], R3 ;  /* 0x00000003000075a7 */ /* 0x0022a400080011ff */
[----:B--2---:R-:W-:Y:S05]  /*a8f0*/  @!P0 NANOSLEEP.SYNCS 0x989680 ;  /* 0x009896800000895d */ /* 0x004fea0003900000 */
[----:B------:R-:W2:Y:S02]  /*a900*/  @!P0 SYNCS.PHASECHK.TRANS64 P0, [R0+URZ], R3 ;  /* 0x00000003000085a7 */ /* 0x000ea400080010ff */
[----:B--2---:R-:W-:Y:S05]  /*a910*/  @!P0 BRA `(.L_x_183) ;  /* 0xfffffffc00f08947 */ /* 0x004fea000383ffff */
[----:B------:R-:W-:Y:S05]  /*a920*/  BRA `(.L_x_184) ;  /* 0xffffff9800707947 */ /* 0x000fea000383ffff */
.L_x_81:
[----:B------:R-:W-:-:S07]  /*a930*/  MOV R0, UR5 ;  /* 0x0000000500007c02 */ /* 0x000fce0008000f00 */
.L_x_185:
[----:B-1----:R1:W2:Y:S02]  /*a940*/  SYNCS.PHASECHK.TRANS64.TRYWAIT P0, [R0+URZ], R3 ;  /* 0x00000003000075a7 */ /* 0x0022a400080011ff */
[----:B--2---:R-:W-:Y:S05]  /*a950*/  @!P0 NANOSLEEP.SYNCS 0x989680 ;  /* 0x009896800000895d */ /* 0x004fea0003900000 */
[----:B------:R-:W2:Y:S02]  /*a960*/  @!P0 SYNCS.PHASECHK.TRANS64 P0, [R0+URZ], R3 ;  /* 0x00000003000085a7 */ /* 0x000ea400080010ff */
[----:B--2---:R-:W-:Y:S05]  /*a970*/  @!P0 BRA `(.L_x_185) ;  /* 0xfffffffc00f08947 */ /* 0x004fea000383ffff */
[----:B------:R-:W-:Y:S05]  /*a980*/  BRA `(.L_x_186) ;  /* 0xffffff98007c7947 */ /* 0x000fea000383ffff */
.L_x_82:
[----:B------:R-:W-:-:S07]  /*a990*/  MOV R0, UR5 ;  /* 0x0000000500007c02 */ /* 0x000fce0008000f00 */
.L_x_187:
[----:B-1----:R1:W2:Y:S02]  /*a9a0*/  SYNCS.PHASECHK.TRANS64.TRYWAIT P0, [R0+URZ], R3 ;  /* 0x00000003000075a7 */ /* 0x0022a400080011ff */
[----:B--2---:R-:W-:Y:S05]  /*a9b0*/  @!P0 NANOSLEEP.SYNCS 0x989680 ;  /* 0x009896800000895d */ /* 0x004fea0003900000 */
[----:B------:R-:W2:Y:S02]  /*a9c0*/  @!P0 SYNCS.PHASECHK.TRANS64 P0, [R0+URZ], R3 ;  /* 0x00000003000085a7 */ /* 0x000ea400080010ff */
[----:B--2---:R-:W-:Y:S05]  /*a9d0*/  @!P0 BRA `(.L_x_187) ;  /* 0xfffffffc00f08947 */ /* 0x004fea000383ffff */
[----:B------:R-:W-:Y:S05]  /*a9e0*/  BRA `(.L_x_188) ;  /* 0xffffff9800887947 */ /* 0x000fea000383ffff */
.L_x_85:
[----:B------:R-:W-:-:S07]  /*a9f0*/  MOV R0, UR26 ;  /* 0x0000001a00007c02 */ /* 0x000fce0008000f00 */
.L_x_189:
[----:B-1----:R1:W2:Y:S02]  /*aa00*/  SYNCS.PHASECHK.TRANS64.TRYWAIT P1, [R0+URZ+0x150], R3 ;  /* 0x00015003000075a7 */ /* 0x0022a400080211ff */
[----:B--2---:R-:W-:Y:S05]  /*aa10*/  @!P1 NANOSLEEP.SYNCS 0x989680 ;  /* 0x009896800000995d */ /* 0x004fea0003900000 */
[----:B------:R-:W2:Y:S02]  /*aa20*/  @!P1 SYNCS.PHASECHK.TRANS64 P1, [R0+URZ+0x150], R3 ;  /* 0x00015003000095a7 */ /* 0x000ea400080210ff */
[----:B--2---:R-:W-:Y:S05]  /*aa30*/  @!P1 BRA `(.L_x_189) ;  /* 0xfffffffc00f09947 */ /* 0x004fea000383ffff */
[----:B------:R-:W-:Y:S05]  /*aa40*/  BRA `(.L_x_190) ;  /* 0xffffff9800d47947 */ /* 0x000fea000383ffff */
.L_x_90:
[----:B--2---:R2:W3:Y:S02]  /*aa50*/  SYNCS.PHASECHK.TRANS64.TRYWAIT P0, [R12+URZ+0xd0], R9 ;  /* 0x0000d0090c0075a7 */ /* 0x0044e400080011ff */
[----:B---3--:R-:W-:Y:S05]  /*aa60*/  @!P0 NANOSLEEP.SYNCS 0x989680 ;  /* 0x009896800000895d */ /* 0x008fea0003900000 */
[----:B------:R-:W3:Y:S02]  /*aa70*/  @!P0 SYNCS.PHASECHK.TRANS64 P0, [R12+URZ+0xd0], R9 ;  /* 0x0000d0090c0085a7 */ /* 0x000ee400080010ff */
[----:B---3--:R-:W-:Y:S05]  /*aa80*/  @!P0 BRA `(.L_x_90) ;  /* 0xfffffffc00f08947 */ /* 0x008fea000383ffff */
[----:B------:R-:W-:Y:S05]  /*aa90*/  BRA `(.L_x_191) ;  /* 0xffffffa0000c7947 */ /* 0x000fea000383ffff */
.L_x_93:
[----:B------:R-:W-:Y:S07]  /*aaa0*/  MOV R0, UR21 ;  /* 0x0000001500007c02 */ /* 0x000fee0008000f00 */
.L_x_192:
[----:B--2---:R2:W3:Y:S02]  /*aab0*/  SYNCS.PHASECHK.TRANS64.TRYWAIT P2, [R0+URZ+0xc8], R11 ;  /* 0x0000c80b000075a7 */ /* 0x0044e400080411ff */
[----:B---3--:R-:W-:Y:S05]  /*aac0*/  @!P2 NANOSLEEP.SYNCS 0x989680 ;  /* 0x009896800000a95d */ /* 0x008fea0003900000 */
[----:B------:R-:W3:Y:S02]  /*aad0*/  @!P2 SYNCS.PHASECHK.TRANS64 P2, [R0+URZ+0xc8], R11 ;  /* 0x0000c80b0000a5a7 */ /* 0x000ee400080410ff */
[----:B---3--:R-:W-:Y:S05]  /*aae0*/  @!P2 BRA `(.L_x_192) ;  /* 0xfffffffc00f0a947 */ /* 0x008fea000383ffff */
[----:B------:R-:W-:Y:S05]  /*aaf0*/  BRA `(.L_x_92) ;  /* 0xffffffa400747947 */ /* 0x000fea000383ffff */
.L_x_96:
[----:B--2---:R-:W-:Y:S07]  /*ab00*/  MOV R0, UR21 ;  /* 0x0000001500007c02 */ /* 0x004fee0008000f00 */
.L_x_193:
[----:B--2---:R2:W3:Y:S02]  /*ab10*/  SYNCS.PHASECHK.TRANS64.TRYWAIT P0, [R0+URZ+0xa0], R9 ;  /* 0x0000a009000075a7 */ /* 0x0044e400080011ff */
[----:B---3--:R-:W-:Y:S05]  /*ab20*/  @!P0 NANOSLEEP.SYNCS 0x989680 ;  /* 0x009896800000895d */ /* 0x008fea0003900000 */
[----:B------:R-:W3:Y:S02]  /*ab30*/  @!P0 SYNCS.PHASECHK.TRANS64 P0, [R0+URZ+0xa0], R9 ;  /* 0x0000a009000085a7 */ /* 0x000ee400080010ff */
[----:B---3--:R-:W-:Y:S05]  /*ab40*/  @!P0 BRA `(.L_x_193) ;  /* 0xfffffffc00f08947 */ /* 0x008fea000383ffff */
[----:B------:R-:W-:Y:S05]  /*ab50*/  BRA `(.L_x_194) ;  /* 0xffffffa400d07947 */ /* 0x000fea000383ffff */
.L_x_97:
[----:B------:R-:W-:Y:S07]  /*ab60*/  MOV R0, UR21 ;  /* 0x0000001500007c02 */ /* 0x000fee0008000f00 */
.L_x_195:
[----:B--2---:R2:W3:Y:S02]  /*ab70*/  SYNCS.PHASECHK.TRANS64.TRYWAIT P0, [R0+URZ+0xa8], R9 ;  /* 0x0000a809000075a7 */ /* 0x0044e400080011ff */
[----:B---3--:R-:W-:Y:S05]  /*ab80*/  @!P0 NANOSLEEP.SYNCS 0x989680 ;  /* 0x009896800000895d */ /* 0x008fea0003900000 */
[----:B------:R-:W3:Y:S02]  /*ab90*/  @!P0 SYNCS.PHASECHK.TRANS64 P0, [R0+URZ+0xa8], R9 ;  /* 0x0000a809000085a7 */ /* 0x000ee400080010ff */
[----:B---3--:R-:W-:Y:S05]  /*aba0*/  @!P0 BRA `(.L_x_195) ;  /* 0xfffffffc00f08947 */ /* 0x008fea000383ffff */
[----:B------:R-:W-:Y:S05]  /*abb0*/  BRA `(.L_x_196) ;  /* 0xffffffa800287947 */ /* 0x000fea000383ffff */
.L_x_98:
[----:B------:R-:W-:Y:S07]  /*abc0*/  MOV R0, UR21 ;  /* 0x0000001500007c02 */ /* 0x000fee0008000f00 */
.L_x_197:
[----:B--2---:R2:W3:Y:S02]  /*abd0*/  SYNCS.PHASECHK.TRANS64.TRYWAIT P0, [R0+URZ+0xb0], R9 ;  /* 0x0000b009000075a7 */ /* 0x0044e400080011ff */
[----:B---3--:R-:W-:Y:S05]  /*abe0*/  @!P0 NANOSLEEP.SYNCS 0x989680 ;  /* 0x009896800000895d */ /* 0x008fea0003900000 */
[----:B------:R-:W3:Y:S02]  /*abf0*/  @!P0 SYNCS.PHASECHK.TRANS64 P0, [R0+URZ+0xb0], R9 ;  /* 0x0000b009000085a7 */ /* 0x000ee400080010ff */
[----:B---3--:R-:W-:Y:S05]  /*ac00*/  @!P0 BRA `(.L_x_197) ;  /* 0xfffffffc00f08947 */ /* 0x008fea000383ffff */
[----:B------:R-:W-:Y:S05]  /*ac10*/  BRA `(.L_x_198) ;  /* 0xffffffa800847947 */ /* 0x000fea000383ffff */
.L_x_99:
[----:B------:R-:W-:Y:S07]  /*ac20*/  MOV R0, UR21 ;  /* 0x0000001500007c02 */ /* 0x000fee0008000f00 */
.L_x_199:
[----:B--2---:R2:W3:Y:S02]  /*ac30*/  SYNCS.PHASECHK.TRANS64.TRYWAIT P0, [R0+URZ+0xb8], R9 ;  /* 0x0000b809000075a7 */ /* 0x0044e400080011ff */
[----:B---3--:R-:W-:Y:S05]  /*ac40*/  @!P0 NANOSLEEP.SYNCS 0x989680 ;  /* 0x009896800000895d */ /* 0x008fea0003900000 */
[----:B------:R-:W3:Y:S02]  /*ac50*/  @!P0 SYNCS.PHASECHK.TRANS64 P0, [R0+URZ+0xb8], R9 ;  /* 0x0000b809000085a7 */ /* 0x000ee400080010ff */
[----:B---3--:R-:W-:Y:S05]  /*ac60*/  @!P0 BRA `(.L_x_199) ;  /* 0xfffffffc00f08947 */ /* 0x008fea000383ffff */
[----:B------:R-:W-:Y:S05]  /*ac70*/  BRA `(.L_x_200) ;  /* 0xffffffa800e07947 */ /* 0x000fea000383ffff */
.L_x_101:
[----:B------:R-:W-:-:S07]  /*ac80*/  MOV R0, UR21 ;  /* 0x0000001500007c02 */ /* 0x000fce0008000f00 */
.L_x_201:
[----:B--2---:R2:W4:Y:S02]  /*ac90*/  SYNCS.PHASECHK.TRANS64.TRYWAIT P0, [R0+URZ+0xa0], R3 ;  /* 0x0000a003000075a7 */ /* 0x00452400080011ff */
[----:B----4-:R-:W-:Y:S05]  /*aca0*/  @!P0 NANOSLEEP.SYNCS 0x989680 ;  /* 0x009896800000895d */ /* 0x010fea0003900000 */
[----:B------:R-:W4:Y:S02]  /*acb0*/  @!P0 SYNCS.PHASECHK.TRANS64 P0, [R0+URZ+0xa0], R3 ;  /* 0x0000a003000085a7 */ /* 0x000f2400080010ff */
[----:B----4-:R-:W-:Y:S05]  /*acc0*/  @!P0 BRA `(.L_x_201) ;  /* 0xfffffffc00f08947 */ /* 0x010fea000383ffff */
[----:B------:R-:W-:Y:S05]  /*acd0*/  BRA `(.L_x_202) ;  /* 0xffffffac00707947 */ /* 0x000fea000383ffff */
.L_x_102:
[----:B--2---:R-:W-:-:S07]  /*ace0*/  MOV R0, UR21 ;  /* 0x0000001500007c02 */ /* 0x004fce0008000f00 */
.L_x_203:
[----:B--2---:R2:W4:Y:S02]  /*acf0*/  SYNCS.PHASECHK.TRANS64.TRYWAIT P0, [R0+URZ+0xa8], R3 ;  /* 0x0000a803000075a7 */ /* 0x00452400080011ff */
[----:B----4-:R-:W-:Y:S05]  /*ad00*/  @!P0 NANOSLEEP.SYNCS 0x989680 ;  /* 0x009896800000895d */ /* 0x010fea0003900000 */
[----:B------:R-:W4:Y:S02]  /*ad10*/  @!P0 SYNCS.PHASECHK.TRANS64 P0, [R0+URZ+0xa8], R3 ;  /* 0x0000a803000085a7 */ /* 0x000f2400080010ff */
[----:B----4-:R-:W-:Y:S05]  /*ad20*/  @!P0 BRA `(.L_x_203) ;  /* 0xfffffffc00f08947 */ /* 0x010fea000383ffff */
[----:B------:R-:W-:Y:S05]  /*ad30*/  BRA `(.L_x_204) ;  /* 0xffffffac00607947 */ /* 0x000fea000383ffff */
.L_x_103:
[----:B--2---:R-:W-:-:S07]  /*ad40*/  MOV R0, UR21 ;  /* 0x0000001500007c02 */ /* 0x004fce0008000f00 */
.L_x_205:
[----:B--2---:R2:W4:Y:S02]  /*ad50*/  SYNCS.PHASECHK.TRANS64.TRYWAIT P0, [R0+URZ+0xb0], R3 ;  /* 0x0000b003000075a7 */ /* 0x00452400080011ff */
[----:B----4-:R-:W-:Y:S05]  /*ad60*/  @!P0 NANOSLEEP.SYNCS 0x989680 ;  /* 0x009896800000895d */ /* 0x010fea0003900000 */
[----:B------:R-:W4:Y:S02]  /*ad70*/  @!P0 SYNCS.PHASECHK.TRANS64 P0, [R0+URZ+0xb0], R3 ;  /* 0x0000b003000085a7 */ /* 0x000f2400080010ff */
[----:B----4-:R-:W-:Y:S05]  /*ad80*/  @!P0 BRA `(.L_x_205) ;  /* 0xfffffffc00f08947 */ /* 0x010fea000383ffff */
[----:B------:R-:W-:Y:S05]  /*ad90*/  BRA `(.L_x_206) ;  /* 0xffffffac00507947 */ /* 0x000fea000383ffff */
.L_x_105:
[----:B--2---:R2:W3:Y:S02]  /*ada0*/  SYNCS.PHASECHK.TRANS64.TRYWAIT P0, [R3+URZ+0xd0], R0 ;  /* 0x0000d000030075a7 */ /* 0x0044e400080011ff */
[----:B---3--:R-:W-:Y:S05]  /*adb0*/  @!P0 NANOSLEEP.SYNCS 0x989680 ;  /* 0x009896800000895d */ /* 0x008fea0003900000 */
[----:B------:R-:W3:Y:S02]  /*adc0*/  @!P0 SYNCS.PHASECHK.TRANS64 P0, [R3+URZ+0xd0], R0 ;  /* 0x0000d000030085a7 */ /* 0x000ee400080010ff */
[----:B---3--:R-:W-:Y:S05]  /*add0*/  @!P0 BRA `(.L_x_105) ;  /* 0xfffffffc00f08947 */ /* 0x008fea000383ffff */
[----:B------:R-:W-:Y:S05]  /*ade0*/  BRA `(.L_x_207) ;  /* 0xffffffb000287947 */ /* 0x000fea000383ffff */
.L_x_116:
[----:B-1----:R-:W-:Y:S04]  /*adf0*/  MOV R2, UR43 ;  /* 0x0000002b00027c02 */ /* 0x002fe80008000f00 */
[----:B------:R1:W2:Y:S03]  /*ae00*/  SYNCS.PHASECHK.TRANS64.TRYWAIT P0, [R2+URZ+0x80], R3 ;  /* 0x00008003020075a7 */ /* 0x0002a600080011ff */
[----:B--2---:R-:W-:Y:S05]  /*ae10*/  @!P0 NANOSLEEP.SYNCS 0x989680 ;  /* 0x009896800000895d */ /* 0x004fea0003900000 */
[----:B------:R-:W2:Y:S02]  /*ae20*/  @!P0 SYNCS.PHASECHK.TRANS64 P0, [R2+URZ+0x80], R3 ;  /* 0x00008003020085a7 */ /* 0x000ea400080010ff */
[----:B--2---:R-:W-:Y:S05]  /*ae30*/  @!P0 BRA `(.L_x_116) ;  /* 0xfffffffc00ec8947 */ /* 0x004fea000383ffff */
[----:B------:R-:W-:Y:S05]  /*ae40*/  BRA `(.L_x_115) ;  /* 0xffffffbc007c7947 */ /* 0x000fea000383ffff */
.L_x_118:
[----:B-1----:R1:W3:Y:S02]  /*ae50*/  SYNCS.PHASECHK.TRANS64.TRYWAIT P1, [R101+URZ+0xf0], R0 ;  /* 0x0000f000650075a7 */ /* 0x0022e400080211ff */
[----:B---3--:R-:W-:Y:S05]  /*ae60*/  @!P1 NANOSLEEP.SYNCS 0x989680 ;  /* 0x009896800000995d */ /* 0x008fea0003900000 */
[----:B------:R-:W3:Y:S02]  /*ae70*/  @!P1 SYNCS.PHASECHK.TRANS64 P1, [R101+URZ+0xf0], R0 ;  /* 0x0000f000650095a7 */ /* 0x000ee400080210ff */
[----:B---3--:R-:W-:Y:S05]  /*ae80*/  @!P1 BRA `(.L_x_118) ;  /* 0xfffffffc00f09947 */ /* 0x008fea000383ffff */
[----:B------:R-:W-:Y:S05]  /*ae90*/  BRA `(.L_x_117) ;  /* 0xffffffbc00a47947 */ /* 0x000fea000383ffff */
.L_x_127:
[----:B---3--:R3:W4:Y:S02]  /*aea0*/  SYNCS.PHASECHK.TRANS64.TRYWAIT P0, [R3+URZ+0x80], R0 ;  /* 0x00008000030075a7 */ /* 0x00872400080011ff */
[----:B----4-:R-:W-:Y:S05]  /*aeb0*/  @!P0 NANOSLEEP.SYNCS 0x989680 ;  /* 0x009896800000895d */ /* 0x010fea0003900000 */
[----:B------:R-:W4:Y:S02]  /*aec0*/  @!P0 SYNCS.PHASECHK.TRANS64 P0, [R3+URZ+0x80], R0 ;  /* 0x00008000030085a7 */ /* 0x000f2400080010ff */
[----:B----4-:R-:W-:Y:S05]  /*aed0*/  @!P0 BRA `(.L_x_127) ;  /* 0xfffffffc00f08947 */ /* 0x010fea000383ffff */
[----:B------:R-:W-:Y:S05]  /*aee0*/  BRA `(.L_x_126) ;  /* 0xffffffc800907947 */ /* 0x000fea000383ffff */
.L_x_135:
[----:B-1----:R1:W3:Y:S02]  /*aef0*/  SYNCS.PHASECHK.TRANS64.TRYWAIT P0, [R62+URZ+0x80], R5 ;  /* 0x000080053e0075a7 */ /* 0x0022e400080011ff */
[----:B---3--:R-:W-:Y:S05]  /*af00*/  @!P0 NANOSLEEP.SYNCS 0x989680 ;  /* 0x009896800000895d */ /* 0x008fea0003900000 */
[----:B------:R-:W3:Y:S02]  /*af10*/  @!P0 SYNCS.PHASECHK.TRANS64 P0, [R62+URZ+0x80], R5 ;  /* 0x000080053e0085a7 */ /* 0x000ee400080010ff */
[----:B---3--:R-:W-:Y:S05]  /*af20*/  @!P0 BRA `(.L_x_135) ;  /* 0xfffffffc00f08947 */ /* 0x008fea000383ffff */
[----:B------:R-:W-:Y:S05]  /*af30*/  BRA `(.L_x_134) ;  /* 0xffffffd400a47947 */ /* 0x000fea000383ffff */
.L_x_143:
[----:B-1----:R1:W4:Y:S02]  /*af40*/  SYNCS.PHASECHK.TRANS64.TRYWAIT P0, [R62+URZ+0x80], R5 ;  /* 0x000080053e0075a7 */ /* 0x00232400080011ff */
[----:B----4-:R-:W-:Y:S05]  /*af50*/  @!P0 NANOSLEEP.SYNCS 0x989680 ;  /* 0x009896800000895d */ /* 0x010fea0003900000 */
[----:B------:R-:W4:Y:S02]  /*af60*/  @!P0 SYNCS.PHASECHK.TRANS64 P0, [R62+URZ+0x80], R5 ;  /* 0x000080053e0085a7 */ /* 0x000f2400080010ff */
[----:B----4-:R-:W-:Y:S05]  /*af70*/  @!P0 BRA `(.L_x_143) ;  /* 0xfffffffc00f08947 */ /* 0x010fea000383ffff */
[----:B------:R-:W-:Y:S05]  /*af80*/  BRA `(.L_x_142) ;  /* 0xffffffe000b47947 */ /* 0x000fea000383ffff */
        .weak           $__internal_0_$__cuda_sm10x_tcgen05_guardrail_trap_col_being_dealloced_not_returned_by_alloc
        .type           $__internal_0_$__cuda_sm10x_tcgen05_guardrail_trap_col_being_dealloced_not_returned_by_alloc,@function
        .size           $__internal_0_$__cuda_sm10x_tcgen05_guardrail_trap_col_being_dealloced_not_returned_by_alloc,($__internal_1_$__cuda_sm10x_tcgen05_guardrail_trap_phase_invalid_during_alloc - $__internal_0_$__cuda_sm10x_tcgen05_guardrail_trap_col_being_dealloced_not_returned_by_alloc)
$__internal_0_$__cuda_sm10x_tcgen05_guardrail_trap_col_being_dealloced_not_returned_by_alloc:
[----:B------:R-:W-:Y:S05]  /*af90*/  BPT.TRAP 0x1 ;  /* 0x000000040000795c */ /* 0x000fea0000300000 */
[----:B------:R-:W-:-:S04]  /*afa0*/  HFMA2 R3, -RZ, RZ, 0, 0 ;  /* 0x00000000ff037431 */ /* 0x000fc800000001ff */
[----:B------:R-:W-:Y:S05]  /*afb0*/  RET.REL.NODEC R2 `(_ZN7cutlass13device_kernelINS_4gemm6kernel13GemmUniversalIN4cute5tupleIJiiiiEEENS1_10collective13CollectiveMmaINS1_35MainloopSm100TmaUmmaWarpSpecializedILi8ELi2ELi4ENS5_IJNS4_1CILi2EEENSA_ILi4EEENSA_ILi1EEEEEEEENS5_IJNSA_ILi128EEENSA_ILi256EEENSA_ILi64EEEEEENS_6half_tENS5_IJlSD_lEEESK_SL_NS4_8TiledMMAINS4_8MMA_AtomIJNS4_26SM100_MMA_F16BF16_2x1SM_SSISK_SK_fLi128ELi256ELNS4_4UMMA5MajorE0ELSQ_0ELNSP_7ScaleInE0ELSR_0EEEEEENS4_6LayoutINS5_IJSD_SD_SD_EEENS5_IJNSA_ILi0EEESW_SW_EEEEENS5_IJNS4_10UnderscoreESZ_SZ_EEEEENS4_28SM100_TMA_2SM_LOAD_MULTICASTENS4_14ComposedLayoutINS4_7SwizzleILi3ELi4ELi3EEENS4_18smem_ptr_flag_bitsILi16EEENSU_INS5_IJNSA_ILi8EEESI_EEENS5_IJSI_SD_EEEEEEEvNS4_8identityENS4_18SM100_TMA_2SM_LOADES1C_vS1D_EENS_8epilogue10collective18CollectiveEpilogueINS1G_23Sm100TmaWarpSpecializedILi4ELi2ELi32ELb1ELb0EEEJNS5_IJSI_SH_SI_EEENS5_IJNSU_ISI_SD_EENSU_INS5_IJNSA_ILi32EEESB_EEENS5_IJSD_SG_EEEEEEEESK_SL_SK_SL_NS1G_6fusion15FusionCallbacksIS1K_NS1S_17LinearCombinationISK_fSK_fLNS_15FloatRoundStyleE2EEES1L_S1R_JEEENS4_5SM1004TMEM4LOAD26SM100_TMEM_LOAD_32dp32b32xENS4_13SM90_TMA_LOADENS13_INS14_ILi2ELi4ELi3EEES17_NSU_INS5_IJS18_S1N_EEENS5_IJS1N_SD_EEEEEEENS4_39AutoVectorizingCopyWithAssumedAlignmentILi128EEENS4_14SM90_TMA_STOREES27_S29_S29_EEEvvEEEEvNT_6ParamsE) ;  /* 0xffffff5002107950 */ /* 0x000fea0003c3ffff */
        .weak           $__internal_1_$__cuda_sm10x_tcgen05_guardrail_trap_phase_invalid_during_alloc
        .type           $__internal_1_$__cuda_sm10x_tcgen05_guardrail_trap_phase_invalid_during_alloc,@function
        .size           $__internal_1_$__cuda_sm10x_tcgen05_guardrail_trap_phase_invalid_during_alloc,($__internal_2_$__cuda_sm10x_tcgen05_guardrail_trap_unallocated_columns_being_dealloced - $__internal_1_$__cuda_sm10x_tcgen05_guardrail_trap_phase_invalid_during_alloc)
$__internal_1_$__cuda_sm10x_tcgen05_guardrail_trap_phase_invalid_during_alloc:
[----:B------:R-:W-:Y:S05]  /*afc0*/  BPT.TRAP 0x1 ;  /* 0x000000040000795c */ /* 0x000fea0000300000 */
[----:B------:R-:W-:-:S04]  /*afd0*/  MOV R5, 0x0 ;  /* 0x0000000000057802 */ /* 0x000fc80000000f00 */
[----:B------:R-:W-:Y:S05]  /*afe0*/  RET.REL.NODEC R4 `(_ZN7cutlass13device_kernelINS_4gemm6kernel13GemmUniversalIN4cute5tupleIJiiiiEEENS1_10collective13CollectiveMmaINS1_35MainloopSm100TmaUmmaWarpSpecializedILi8ELi2ELi4ENS5_IJNS4_1CILi2EEENSA_ILi4EEENSA_ILi1EEEEEEEENS5_IJNSA_ILi128EEENSA_ILi256EEENSA_ILi64EEEEEENS_6half_tENS5_IJlSD_lEEESK_SL_NS4_8TiledMMAINS4_8MMA_AtomIJNS4_26SM100_MMA_F16BF16_2x1SM_SSISK_SK_fLi128ELi256ELNS4_4UMMA5MajorE0ELSQ_0ELNSP_7ScaleInE0ELSR_0EEEEEENS4_6LayoutINS5_IJSD_SD_SD_EEENS5_IJNSA_ILi0EEESW_SW_EEEEENS5_IJNS4_10UnderscoreESZ_SZ_EEEEENS4_28SM100_TMA_2SM_LOAD_MULTICASTENS4_14ComposedLayoutINS4_7SwizzleILi3ELi4ELi3EEENS4_18smem_ptr_flag_bitsILi16EEENSU_INS5_IJNSA_ILi8EEESI_EEENS5_IJSI_SD_EEEEEEEvNS4_8identityENS4_18SM100_TMA_2SM_LOADES1C_vS1D_EENS_8epilogue10collective18CollectiveEpilogueINS1G_23Sm100TmaWarpSpecializedILi4ELi2ELi32ELb1ELb0EEEJNS5_IJSI_SH_SI_EEENS5_IJNSU_ISI_SD_EENSU_INS5_IJNSA_ILi32EEESB_EEENS5_IJSD_SG_EEEEEEEESK_SL_SK_SL_NS1G_6fusion15FusionCallbacksIS1K_NS1S_17LinearCombinationISK_fSK_fLNS_15FloatRoundStyleE2EEES1L_S1R_JEEENS4_5SM1004TMEM4LOAD26SM100_TMEM_LOAD_32dp32b32xENS4_13SM90_TMA_LOADENS13_INS14_ILi2ELi4ELi3EEES17_NSU_INS5_IJS18_S1N_EEENS5_IJS1N_SD_EEEEEEENS4_39AutoVectorizingCopyWithAssumedAlignmentILi128EEENS4_14SM90_TMA_STOREES27_S29_S29_EEEvvEEEEvNT_6ParamsE) ;  /* 0xffffff5004047950 */ /* 0x000fea0003c3ffff */
        .weak           $__internal_2_$__cuda_sm10x_tcgen05_guardrail_trap_unallocated_columns_being_dealloced
        .type           $__internal_2_$__cuda_sm10x_tcgen05_guardrail_trap_unallocated_columns_being_dealloced,@function
        .size           $__internal_2_$__cuda_sm10x_tcgen05_guardrail_trap_unallocated_columns_being_dealloced,(.L_x_209 - $__internal_2_$__cuda_sm10x_tcgen05_guardrail_trap_unallocated_columns_being_dealloced)
$__internal_2_$__cuda_sm10x_tcgen05_guardrail_trap_unallocated_columns_being_dealloced:
[----:B------:R-:W-:Y:S05]  /*aff0*/  BPT.TRAP 0x1 ;  /* 0x000000040000795c */ /* 0x000fea0000300000 */
[----:B------:R-:W-:-:S04]  /*b000*/  HFMA2 R3, -RZ, RZ, 0, 0 ;  /* 0x00000000ff037431 */ /* 0x000fc800000001ff */
[----:B------:R-:W-:Y:S05]  /*b010*/  RET.REL.NODEC R2 `(_ZN7cutlass13device_kernelINS_4gemm6kernel13GemmUniversalIN4cute5tupleIJiiiiEEENS1_10collective13CollectiveMmaINS1_35MainloopSm100TmaUmmaWarpSpecializedILi8ELi2ELi4ENS5_IJNS4_1CILi2EEENSA_ILi4EEENSA_ILi1EEEEEEEENS5_IJNSA_ILi128EEENSA_ILi256EEENSA_ILi64EEEEEENS_6half_tENS5_IJlSD_lEEESK_SL_NS4_8TiledMMAINS4_8MMA_AtomIJNS4_26SM100_MMA_F16BF16_2x1SM_SSISK_SK_fLi128ELi256ELNS4_4UMMA5MajorE0ELSQ_0ELNSP_7ScaleInE0ELSR_0EEEEEENS4_6LayoutINS5_IJSD_SD_SD_EEENS5_IJNSA_ILi0EEESW_SW_EEEEENS5_IJNS4_10UnderscoreESZ_SZ_EEEEENS4_28SM100_TMA_2SM_LOAD_MULTICASTENS4_14ComposedLayoutINS4_7SwizzleILi3ELi4ELi3EEENS4_18smem_ptr_flag_bitsILi16EEENSU_INS5_IJNSA_ILi8EEESI_EEENS5_IJSI_SD_EEEEEEEvNS4_8identityENS4_18SM100_TMA_2SM_LOADES1C_vS1D_EENS_8epilogue10collective18CollectiveEpilogueINS1G_23Sm100TmaWarpSpecializedILi4ELi2ELi32ELb1ELb0EEEJNS5_IJSI_SH_SI_EEENS5_IJNSU_ISI_SD_EENSU_INS5_IJNSA_ILi32EEESB_EEENS5_IJSD_SG_EEEEEEEESK_SL_SK_SL_NS1G_6fusion15FusionCallbacksIS1K_NS1S_17LinearCombinationISK_fSK_fLNS_15FloatRoundStyleE2EEES1L_S1R_JEEENS4_5SM1004TMEM4LOAD26SM100_TMEM_LOAD_32dp32b32xENS4_13SM90_TMA_LOADENS13_INS14_ILi2ELi4ELi3EEES17_NSU_INS5_IJS18_S1N_EEENS5_IJS1N_SD_EEEEEEENS4_39AutoVectorizingCopyWithAssumedAlignmentILi128EEENS4_14SM90_TMA_STOREES27_S29_S29_EEEvvEEEEvNT_6ParamsE) ;  /* 0xffffff4c02f87950 */ /* 0x000fea0003c3ffff */
.L_x_208:
[----:B------:R-:W-:-:S00]  /*b020*/  BRA `(.L_x_208) ;  /* 0xfffffffc00fc7947 */ /* 0x000fc0000383ffff */
[----:B------:R-:W-:-:S00]  /*b030*/  NOP ;  /* 0x0000000000007918 */ /* 0x000fc00000000000 */
        /* <DEDUP_REMOVED lines=12> */
.L_x_209:


//--------------------- .nv.global.init           --------------------------
	.section	.nv.global.init,"aw",@progbits
.nv.global.init:
	.type		$str$27,@object
	.size		$str$27,($str$28 - $str$27)
$str$27:
        /*0000*/ 	.byte	0x28, 0x61, 0x64, 0x64, 0x72, 0x65, 0x73, 0x73, 0x20, 0x26, 0x20, 0x6d, 0x61, 0x73, 0x6b, 0x29
        /*0010*/ 	.byte	0x20, 0x3d, 0x3d, 0x20, 0x30, 0x00
	.type		$str$28,@object
	.size		$str$28,($str$26 - $str$28)
$str$28:
        /*0016*/ 	.byte	0x2f, 0x74, 0x6d, 0x70, 0x2f, 0x63, 0x75, 0x74, 0x6c, 0x61, 0x73, 0x73, 0x5f, 0x73, 0x77, 0x65
        /*0026*/ 	.byte	0x65, 0x70, 0x5f, 0x73, 0x72, 0x63, 0x2f, 0x69, 0x6e, 0x63, 0x6c, 0x75, 0x64, 0x65, 0x2f, 0x63
        /*0036*/ 	.byte	0x75, 0x74, 0x65, 0x2f, 0x70, 0x6f, 0x69, 0x6e, 0x74, 0x65, 0x72, 0x5f, 0x66, 0x6c, 0x61, 0x67
        /*0046*/ 	.byte	0x67, 0x65, 0x64, 0x2e, 0x68, 0x70, 0x70, 0x00
	.type		$str$26,@object
	.size		$str$26,($str$25 - $str$26)
$str$26:
        /*004e*/ 	.byte	0x2f, 0x74, 0x6d, 0x70, 0x2f, 0x63, 0x75, 0x74, 0x6c, 0x61, 0x73, 0x73, 0x5f, 0x73, 0x77, 0x65
        /*005e*/ 	.byte	0x65, 0x70, 0x5f, 0x73, 0x72, 0x63, 0x2f, 0x69, 0x6e, 0x63, 0x6c, 0x75, 0x64, 0x65, 0x2f, 0x63
        /*006e*/ 	.byte	0x75, 0x74, 0x65, 0x2f, 0x61, 0x74, 0x6f, 0x6d, 0x2f, 0x63, 0x6f, 0x70, 0x79, 0x5f, 0x74, 0x72
        /*007e*/ 	.byte	0x61, 0x69, 0x74, 0x73, 0x5f, 0x73, 0x6d, 0x31, 0x30, 0x30, 0x2e, 0x68, 0x70, 0x70, 0x00
	.type		$str$25,@object
	.size		$str$25,(__unnamed_1 - $str$25)
$str$25:
        /*008d*/ 	.byte	0x28, 0x28, 0x75, 0x69, 0x6e, 0x74, 0x33, 0x32, 0x5f, 0x74, 0x28, 0x74, 0x68, 0x72, 0x65, 0x61
        /*009d*/ 	.byte	0x64, 0x49, 0x64, 0x78, 0x2e, 0x78, 0x29, 0x20, 0x2f, 0x20, 0x33, 0x32, 0x29, 0x20, 0x25, 0x20
        /*00ad*/ 	.byte	0x34, 0x29, 0x20, 0x3d, 0x3d, 0x20, 0x28, 0x28, 0x28, 0x74, 0x6d, 0x65, 0x6d, 0x5f, 0x61, 0x64
        /*00bd*/ 	.byte	0x64, 0x72, 0x20, 0x3e, 0x3e, 0x20, 0x31, 0x36, 0x29, 0x20, 0x2f, 0x20, 0x33, 0x32, 0x29, 0x20
        /*00cd*/ 	.byte	0x25, 0x20, 0x34, 0x29, 0x00
	.type		__unnamed_1,@object
	.size		__unnamed_1,(__unnamed_2 - __unnamed_1)
__unnamed_1:
        /*00d2*/ 	.byte	0x61, 0x75, 0x74, 0x6f, 0x20, 0x63, 0x75, 0x74, 0x65, 0x3a, 0x3a, 0x61, 0x73, 0x5f, 0x70, 0x6f
        /* <DEDUP_REMOVED lines=24> */
        /*0262*/ 	.byte	0x39, 0x36, 0x3e, 0x3e, 0x3e, 0x3e, 0x5d, 0x00
	.type		__unnamed_2,@object
	.size		__unnamed_2,(.L_2 - __unnamed_2)
__unnamed_2:
        /* <DEDUP_REMOVED lines=42> */
        /*050a*/ 	.byte	0x3e, 0x3e, 0x5d, 0x00
.L_2:


//--------------------- .nv.shared._ZN7cutlass13device_kernelINS_4gemm6kernel13GemmUniversalIN4cute5tupleIJiiiiEEENS1_10collective13CollectiveMmaINS1_35MainloopSm100TmaUmmaWarpSpecializedILi8ELi2ELi4ENS5_IJNS4_1CILi2EEENSA_ILi4EEENSA_ILi1EEEEEEEENS5_IJNSA_ILi128EEENSA_ILi256EEENSA_ILi64EEEEEENS_6half_tENS5_IJlSD_lEEESK_SL_NS4_8TiledMMAINS4_8MMA_AtomIJNS4_26SM100_MMA_F16BF16_2x1SM_SSISK_SK_fLi128ELi256ELNS4_4UMMA5MajorE0ELSQ_0ELNSP_7ScaleInE0ELSR_0EEEEEENS4_6LayoutINS5_IJSD_SD_SD_EEENS5_IJNSA_ILi0EEESW_SW_EEEEENS5_IJNS4_10UnderscoreESZ_SZ_EEEEENS4_28SM100_TMA_2SM_LOAD_MULTICASTENS4_14ComposedLayoutINS4_7SwizzleILi3ELi4ELi3EEENS4_18smem_ptr_flag_bitsILi16EEENSU_INS5_IJNSA_ILi8EEESI_EEENS5_IJSI_SD_EEEEEEEvNS4_8identityENS4_18SM100_TMA_2SM_LOADES1C_vS1D_EENS_8epilogue10collective18CollectiveEpilogueINS1G_23Sm100TmaWarpSpecializedILi4ELi2ELi32ELb1ELb0EEEJNS5_IJSI_SH_SI_EEENS5_IJNSU_ISI_SD_EENSU_INS5_IJNSA_ILi32EEESB_EEENS5_IJSD_SG_EEEEEEEESK_SL_SK_SL_NS1G_6fusion15FusionCallbacksIS1K_NS1S_17LinearCombinationISK_fSK_fLNS_15FloatRoundStyleE2EEES1L_S1R_JEEENS4_5SM1004TMEM4LOAD26SM100_TMEM_LOAD_32dp32b32xENS4_13SM90_TMA_LOADENS13_INS14_ILi2ELi4ELi3EEES17_NSU_INS5_IJS18_S1N_EEENS5_IJS1N_SD_EEEEEEENS4_39AutoVectorizingCopyWithAssumedAlignmentILi128EEENS4_14SM90_TMA_STOREES27_S29_S29_EEEvvEEEEvNT_6ParamsE --------------------------
	.section	.nv.shared._ZN7cutlass13device_kernelINS_4gemm6kernel13GemmUniversalIN4cute5tupleIJiiiiEEENS1_10collective13CollectiveMmaINS1_35MainloopSm100TmaUmmaWarpSpecializedILi8ELi2ELi4ENS5_IJNS4_1CILi2EEENSA_ILi4EEENSA_ILi1EEEEEEEENS5_IJNSA_ILi128EEENSA_ILi256EEENSA_ILi64EEEEEENS_6half_tENS5_IJlSD_lEEESK_SL_NS4_8TiledMMAINS4_8MMA_AtomIJNS4_26SM100_MMA_F16BF16_2x1SM_SSISK_SK_fLi128ELi256ELNS4_4UMMA5MajorE0ELSQ_0ELNSP_7ScaleInE0ELSR_0EEEEEENS4_6LayoutINS5_IJSD_SD_SD_EEENS5_IJNSA_ILi0EEESW_SW_EEEEENS5_IJNS4_10UnderscoreESZ_SZ_EEEEENS4_28SM100_TMA_2SM_LOAD_MULTICASTENS4_14ComposedLayoutINS4_7SwizzleILi3ELi4ELi3EEENS4_18smem_ptr_flag_bitsILi16EEENSU_INS5_IJNSA_ILi8EEESI_EEENS5_IJSI_SD_EEEEEEEvNS4_8identityENS4_18SM100_TMA_2SM_LOADES1C_vS1D_EENS_8epilogue10collective18CollectiveEpilogueINS1G_23Sm100TmaWarpSpecializedILi4ELi2ELi32ELb1ELb0EEEJNS5_IJSI_SH_SI_EEENS5_IJNSU_ISI_SD_EENSU_INS5_IJNSA_ILi32EEESB_EEENS5_IJSD_SG_EEEEEEEESK_SL_SK_SL_NS1G_6fusion15FusionCallbacksIS1K_NS1S_17LinearCombinationISK_fSK_fLNS_15FloatRoundStyleE2EEES1L_S1R_JEEENS4_5SM1004TMEM4LOAD26SM100_TMEM_LOAD_32dp32b32xENS4_13SM90_TMA_LOADENS13_INS14_ILi2ELi4ELi3EEES17_NSU_INS5_IJS18_S1N_EEENS5_IJS1N_SD_EEEEEEENS4_39AutoVectorizingCopyWithAssumedAlignmentILi128EEENS4_14SM90_TMA_STOREES27_S29_S29_EEEvvEEEEvNT_6ParamsE,"aw",@nobits
	.sectionflags	@""
	.align	16
	.zero		1024


//--------------------- .nv.shared.reserved.0     --------------------------
	.section	.nv.shared.reserved.0,"aw",@nobits
	.weak		__nv_reservedSMEM_offset_0_alias
	.size		__nv_reservedSMEM_offset_0_alias, 0, 64
	.other		__nv_reservedSMEM_offset_0_alias,@"STO_CUDA_RESERVED_SHARED STV_DEFAULT"
__nv_reservedSMEM_offset_0_alias:
	.zero		0
.nv.shared.reserved.0:
	.zero		64
	.weak		__nv_reservedSMEM_tcgen05_partition
	.type		__nv_reservedSMEM_tcgen05_partition,@object
	.size		__nv_reservedSMEM_tcgen05_partition,(.L_0 - __nv_reservedSMEM_tcgen05_partition)
__nv_reservedSMEM_tcgen05_partition:
	.zero		32
.L_0:


//--------------------- .nv.global                --------------------------
	.section	.nv.global,"aw",@nobits
.nv.global:
	.type		_ZN40_INTERNAL_6e999dc0_4_k_cu_95928026_353004cute1_E,@object
	.size		_ZN40_INTERNAL_6e999dc0_4_k_cu_95928026_353004cute1_E,(_ZN40_INTERNAL_6e999dc0_4_k_cu_95928026_353004cuda3std3__45__cpo6cbeginE - _ZN40_INTERNAL_6e999dc0_4_k_cu_95928026_353004cute1_E)
_ZN40_INTERNAL_6e999dc0_4_k_cu_95928026_353004cute1_E:
	.zero		1
	.type		_ZN40_INTERNAL_6e999dc0_4_k_cu_95928026_353004cuda3std3__45__cpo6cbeginE,@object
	.size		_ZN40_INTERNAL_6e999dc0_4_k_cu_95928026_353004cuda3std3__45__cpo6cbeginE,(_ZN40_INTERNAL_6e999dc0_4_k_cu_95928026_353004cuda3std3__48in_placeE - _ZN40_INTERNAL_6e999dc0_4_k_cu_95928026_353004cuda3std3__45__cpo6cbeginE)
_ZN40_INTERNAL_6e999dc0_4_k_cu_95928026_353004cuda3std3__45__cpo6cbeginE:
	.zero		1
	.type		_ZN40_INTERNAL_6e999dc0_4_k_cu_95928026_353004cuda3std3__48in_placeE,@object
	.size		_ZN40_INTERNAL_6e999dc0_4_k_cu_95928026_353004cuda3std3__48in_placeE,(_ZN40_INTERNAL_6e999dc0_4_k_cu_95928026_353004cuda3std6ranges3__45__cpo9iter_moveE - _ZN40_INTERNAL_6e999dc0_4_k_cu_95928026_353004cuda3std3__48in_placeE)
_ZN40_INTERNAL_6e999dc0_4_k_cu_95928026_353004cuda3std3__48in_placeE:
	.zero		1
	.type		_ZN40_INTERNAL_6e999dc0_4_k_cu_95928026_353004cuda3std6ranges3__45__cpo9iter_moveE,@object
	.size		_ZN40_INTERNAL_6e999dc0_4_k_cu_95928026_353004cuda3std6ranges3__45__cpo9iter_moveE,(_ZN40_INTERNAL_6e999dc0_4_k_cu_95928026_353004cuda3std3__45__cpo5beginE - _ZN40_INTERNAL_6e999dc0_4_k_cu_95928026_353004cuda3std6ranges3__45__cpo9iter_moveE)
_ZN40_INTERNAL_6e999dc0_4_k_cu_95928026_353004cuda3std6ranges3__45__cpo9iter_moveE:
	.zero		1
	.type		_ZN40_INTERNAL_6e999dc0_4_k_cu_95928026_353004cuda3std3__45__cpo5beginE,@object
	.size		_ZN40_INTERNAL_6e999dc0_4_k_cu_95928026_353004cuda3std3__45__cpo5beginE,(_ZN40_INTERNAL_6e999dc0_4_k_cu_95928026_353004cuda3std3__442_GLOBAL__N__6e999dc0_4_k_cu_95928026_353006ignoreE - _ZN40_INTERNAL_6e999dc0_4_k_cu_95928026_353004cuda3std3__45__cpo5beginE)
_ZN40_INTERNAL_6e999dc0_4_k_cu_95928026_353004cuda3std3__45__cpo5beginE:
	.zero		1
	.type		_ZN40_INTERNAL_6e999dc0_4_k_cu_95928026_353004cuda3std3__442_GLOBAL__N__6e999dc0_4_k_cu_95928026_353006ignoreE,@object
	.size		_ZN40_INTERNAL_6e999dc0_4_k_cu_95928026_353004cuda3std3__442_GLOBAL__N__6e999dc0_4_k_cu_95928026_353006ignoreE,(_ZN40_INTERNAL_6e999dc0_4_k_cu_95928026_353004cute7productE - _ZN40_INTERNAL_6e999dc0_4_k_cu_95928026_353004cuda3std3__442_GLOBAL__N__6e999dc0_4_k_cu_95928026_353006ignoreE)
_ZN40_INTERNAL_6e999dc0_4_k_cu_95928026_353004cuda3std3__442_GLOBAL__N__6e999dc0_4_k_cu_95928026_353006ignoreE:
	.zero		1
	.type		_ZN40_INTERNAL_6e999dc0_4_k_cu_95928026_353004cute7productE,@object
	.size		_ZN40_INTERNAL_6e999dc0_4_k_cu_95928026_353004cute7productE,(_ZN40_INTERNAL_6e999dc0_4_k_cu_95928026_353004cuda3std3__45__cpo3endE - _ZN40_INTERNAL_6e999dc0_4_k_cu_95928026_353004cute7productE)
_ZN40_INTERNAL_6e999dc0_4_k_cu_95928026_353004cute7productE:
	.zero		1
	.type		_ZN40_INTERNAL_6e999dc0_4_k_cu_95928026_353004cuda3std3__45__cpo3endE,@object
	.size		_ZN40_INTERNAL_6e999dc0_4_k_cu_95928026_353004cuda3std3__45__cpo3endE,(_ZN40_INTERNAL_6e999dc0_4_k_cu_95928026_353004cuda3std3__419piecewise_constructE - _ZN40_INTERNAL_6e999dc0_4_k_cu_95928026_353004cuda3std3__45__cpo3endE)
_ZN40_INTERNAL_6e999dc0_4_k_cu_95928026_353004cuda3std3__45__cpo3endE:
	.zero		1
	.type		_ZN40_INTERNAL_6e999dc0_4_k_cu_95928026_353004cuda3std3__419piecewise_constructE,@object
	.size		_ZN40_INTERNAL_6e999dc0_4_k_cu_95928026_353004cuda3std3__419piecewise_constructE,(_ZN40_INTERNAL_6e999dc0_4_k_cu_95928026_353004cuda3std3__45__cpo4cendE - _ZN40_INTERNAL_6e999dc0_4_k_cu_95928026_353004cuda3std3__419piecewise_constructE)
_ZN40_INTERNAL_6e999dc0_4_k_cu_95928026_353004cuda3std3__419piecewise_constructE:
	.zero		1
	.type		_ZN40_INTERNAL_6e999dc0_4_k_cu_95928026_353004cuda3std3__45__cpo4cendE,@object
	.size		_ZN40_INTERNAL_6e999dc0_4_k_cu_95928026_353004cuda3std3__45__cpo4cendE,(_ZN40_INTERNAL_6e999dc0_4_k_cu_95928026_353004cuda3std6ranges3__45__cpo4swapE - _ZN40_INTERNAL_6e999dc0_4_k_cu_95928026_353004cuda3std3__45__cpo4cendE)
_ZN40_INTERNAL_6e999dc0_4_k_cu_95928026_353004cuda3std3__45__cpo4cendE:
	.zero		1
	.type		_ZN40_INTERNAL_6e999dc0_4_k_cu_95928026_353004cuda3std6ranges3__45__cpo4swapE,@object
	.size		_ZN40_INTERNAL_6e999dc0_4_k_cu_95928026_353004cuda3std6ranges3__45__cpo4swapE,(.L_10 - _ZN40_INTERNAL_6e999dc0_4_k_cu_95928026_353004cuda3std6ranges3__45__cpo4swapE)
_ZN40_INTERNAL_6e999dc0_4_k_cu_95928026_353004cuda3std6ranges3__45__cpo4swapE:
	.zero		1
.L_10:


//--------------------- .nv.constant0._ZN7cutlass13device_kernelINS_4gemm6kernel13GemmUniversalIN4cute5tupleIJiiiiEEENS1_10collective13CollectiveMmaINS1_35MainloopSm100TmaUmmaWarpSpecializedILi8ELi2ELi4ENS5_IJNS4_1CILi2EEENSA_ILi4EEENSA_ILi1EEEEEEEENS5_IJNSA_ILi128EEENSA_ILi256EEENSA_ILi64EEEEEENS_6half_tENS5_IJlSD_lEEESK_SL_NS4_8TiledMMAINS4_8MMA_AtomIJNS4_26SM100_MMA_F16BF16_2x1SM_SSISK_SK_fLi128ELi256ELNS4_4UMMA5MajorE0ELSQ_0ELNSP_7ScaleInE0ELSR_0EEEEEENS4_6LayoutINS5_IJSD_SD_SD_EEENS5_IJNSA_ILi0EEESW_SW_EEEEENS5_IJNS4_10UnderscoreESZ_SZ_EEEEENS4_28SM100_TMA_2SM_LOAD_MULTICASTENS4_14ComposedLayoutINS4_7SwizzleILi3ELi4ELi3EEENS4_18smem_ptr_flag_bitsILi16EEENSU_INS5_IJNSA_ILi8EEESI_EEENS5_IJSI_SD_EEEEEEEvNS4_8identityENS4_18SM100_TMA_2SM_LOADES1C_vS1D_EENS_8epilogue10collective18CollectiveEpilogueINS1G_23Sm100TmaWarpSpecializedILi4ELi2ELi32ELb1ELb0EEEJNS5_IJSI_SH_SI_EEENS5_IJNSU_ISI_SD_EENSU_INS5_IJNSA_ILi32EEESB_EEENS5_IJSD_SG_EEEEEEEESK_SL_SK_SL_NS1G_6fusion15FusionCallbacksIS1K_NS1S_17LinearCombinationISK_fSK_fLNS_15FloatRoundStyleE2EEES1L_S1R_JEEENS4_5SM1004TMEM4LOAD26SM100_TMEM_LOAD_32dp32b32xENS4_13SM90_TMA_LOADENS13_INS14_ILi2ELi4ELi3EEES17_NSU_INS5_IJS18_S1N_EEENS5_IJS1N_SD_EEEEEEENS4_39AutoVectorizingCopyWithAssumedAlignmentILi128EEENS4_14SM90_TMA_STOREES27_S29_S29_EEEvvEEEEvNT_6ParamsE --------------------------
	.section	.nv.constant0._ZN7cutlass13device_kernelINS_4gemm6kernel13GemmUniversalIN4cute5tupleIJiiiiEEENS1_10collective13CollectiveMmaINS1_35MainloopSm100TmaUmmaWarpSpecializedILi8ELi2ELi4ENS5_IJNS4_1CILi2EEENSA_ILi4EEENSA_ILi1EEEEEEEENS5_IJNSA_ILi128EEENSA_ILi256EEENSA_ILi64EEEEEENS_6half_tENS5_IJlSD_lEEESK_SL_NS4_8TiledMMAINS4_8MMA_AtomIJNS4_26SM100_MMA_F16BF16_2x1SM_SSISK_SK_fLi128ELi256ELNS4_4UMMA5MajorE0ELSQ_0ELNSP_7ScaleInE0ELSR_0EEEEEENS4_6LayoutINS5_IJSD_SD_SD_EEENS5_IJNSA_ILi0EEESW_SW_EEEEENS5_IJNS4_10UnderscoreESZ_SZ_EEEEENS4_28SM100_TMA_2SM_LOAD_MULTICASTENS4_14ComposedLayoutINS4_7SwizzleILi3ELi4ELi3EEENS4_18smem_ptr_flag_bitsILi16EEENSU_INS5_IJNSA_ILi8EEESI_EEENS5_IJSI_SD_EEEEEEEvNS4_8identityENS4_18SM100_TMA_2SM_LOADES1C_vS1D_EENS_8epilogue10collective18CollectiveEpilogueINS1G_23Sm100TmaWarpSpecializedILi4ELi2ELi32ELb1ELb0EEEJNS5_IJSI_SH_SI_EEENS5_IJNSU_ISI_SD_EENSU_INS5_IJNSA_ILi32EEESB_EEENS5_IJSD_SG_EEEEEEEESK_SL_SK_SL_NS1G_6fusion15FusionCallbacksIS1K_NS1S_17LinearCombinationISK_fSK_fLNS_15FloatRoundStyleE2EEES1L_S1R_JEEENS4_5SM1004TMEM4LOAD26SM100_TMEM_LOAD_32dp32b32xENS4_13SM90_TMA_LOADENS13_INS14_ILi2ELi4ELi3EEES17_NSU_INS5_IJS18_S1N_EEENS5_IJS1N_SD_EEEEEEENS4_39AutoVectorizingCopyWithAssumedAlignmentILi128EEENS4_14SM90_TMA_STOREES27_S29_S29_EEEvvEEEEvNT_6ParamsE,"a",@progbits
	.sectionflags	@""
	.align	4
.nv.constant0._ZN7cutlass13device_kernelINS_4gemm6kernel13GemmUniversalIN4cute5tupleIJiiiiEEENS1_10collective13CollectiveMmaINS1_35MainloopSm100TmaUmmaWarpSpecializedILi8ELi2ELi4ENS5_IJNS4_1CILi2EEENSA_ILi4EEENSA_ILi1EEEEEEEENS5_IJNSA_ILi128EEENSA_ILi256EEENSA_ILi64EEEEEENS_6half_tENS5_IJlSD_lEEESK_SL_NS4_8TiledMMAINS4_8MMA_AtomIJNS4_26SM100_MMA_F16BF16_2x1SM_SSISK_SK_fLi128ELi256ELNS4_4UMMA5MajorE0ELSQ_0ELNSP_7ScaleInE0ELSR_0EEEEEENS4_6LayoutINS5_IJSD_SD_SD_EEENS5_IJNSA_ILi0EEESW_SW_EEEEENS5_IJNS4_10UnderscoreESZ_SZ_EEEEENS4_28SM100_TMA_2SM_LOAD_MULTICASTENS4_14ComposedLayoutINS4_7SwizzleILi3ELi4ELi3EEENS4_18smem_ptr_flag_bitsILi16EEENSU_INS5_IJNSA_ILi8EEESI_EEENS5_IJSI_SD_EEEEEEEvNS4_8identityENS4_18SM100_TMA_2SM_LOADES1C_vS1D_EENS_8epilogue10collective18CollectiveEpilogueINS1G_23Sm100TmaWarpSpecializedILi4ELi2ELi32ELb1ELb0EEEJNS5_IJSI_SH_SI_EEENS5_IJNSU_ISI_SD_EENSU_INS5_IJNSA_ILi32EEESB_EEENS5_IJSD_SG_EEEEEEEESK_SL_SK_SL_NS1G_6fusion15FusionCallbacksIS1K_NS1S_17LinearCombinationISK_fSK_fLNS_15FloatRoundStyleE2EEES1L_S1R_JEEENS4_5SM1004TMEM4LOAD26SM100_TMEM_LOAD_32dp32b32xENS4_13SM90_TMA_LOADENS13_INS14_ILi2ELi4ELi3EEES17_NSU_INS5_IJS18_S1N_EEENS5_IJS1N_SD_EEEEEEENS4_39AutoVectorizingCopyWithAssumedAlignmentILi128EEENS4_14SM90_TMA_STOREES27_S29_S29_EEEvvEEEEvNT_6ParamsE:
	.zero		2944


//--------------------- SYMBOLS --------------------------

	.type		.nv.reservedSmem.offset0,@object
	.size		.nv.reservedSmem.offset0,0x4
	.type		.nv.reservedSmem.cap,@object
	.size		.nv.reservedSmem.cap,0x4
	.type		__assertfail,@function
